//
// Generated by NVIDIA NVVM Compiler
//
// Compiler Build ID: CL-36424714
// Cuda compilation tools, release 13.0, V13.0.88
// Based on NVVM 20.0.0
//

.version 9.0
.target sm_100
.address_size 64

	// .globl	_Z15host_api_kernelPfS_i
.global .align 4 .b8 precalc_xorwow_matrix[102400];
.global .align 4 .b8 precalc_xorwow_offset_matrix[102400];
.global .align 4 .b8 mrg32k3aM1[2304];
.global .align 4 .b8 mrg32k3aM2[2304];
.global .align 4 .b8 mrg32k3aM1SubSeq[2016];
.global .align 4 .b8 mrg32k3aM2SubSeq[2016];
.global .align 4 .b8 mrg32k3aM1Seq[2304];
.global .align 4 .b8 mrg32k3aM2Seq[2304];
.const .align 8 .b8 __cr_lgamma_table[72];

.visible .entry _Z15host_api_kernelPfS_i(
	.param .u64 .ptr .align 1 _Z15host_api_kernelPfS_i_param_0,
	.param .u64 .ptr .align 1 _Z15host_api_kernelPfS_i_param_1,
	.param .u32 _Z15host_api_kernelPfS_i_param_2
)
{
	.reg .pred 	%p<7>;
	.reg .b32 	%r<31>;
	.reg .b32 	%f<11>;
	.reg .b64 	%rd<18>;

	ld.param.u64 	%rd3, [_Z15host_api_kernelPfS_i_param_0];
	ld.param.u64 	%rd4, [_Z15host_api_kernelPfS_i_param_1];
	ld.param.u32 	%r12, [_Z15host_api_kernelPfS_i_param_2];
	cvta.to.global.u64 	%rd1, %rd4;
	cvta.to.global.u64 	%rd2, %rd3;
	mov.u32 	%r13, %ctaid.x;
	mov.u32 	%r14, %ntid.x;
	mov.u32 	%r15, %tid.x;
	mad.lo.s32 	%r29, %r13, %r14, %r15;
	mov.u32 	%r16, %nctaid.x;
	mul.lo.s32 	%r2, %r16, %r14;
	setp.ge.s32 	%p1, %r29, %r12;
	@%p1 bra 	$L__BB0_7;
	add.s32 	%r17, %r29, %r2;
	max.s32 	%r18, %r12, %r17;
	setp.lt.s32 	%p2, %r17, %r12;
	selp.u32 	%r19, 1, 0, %p2;
	add.s32 	%r20, %r17, %r19;
	sub.s32 	%r21, %r18, %r20;
	div.u32 	%r22, %r21, %r2;
	add.s32 	%r3, %r22, %r19;
	and.b32  	%r23, %r3, 3;
	setp.eq.s32 	%p3, %r23, 3;
	@%p3 bra 	$L__BB0_4;
	add.s32 	%r24, %r3, 1;
	and.b32  	%r25, %r24, 3;
	neg.s32 	%r27, %r25;
$L__BB0_3:
	.pragma "nounroll";
	mul.wide.s32 	%rd5, %r29, 4;
	add.s64 	%rd6, %rd1, %rd5;
	add.s64 	%rd7, %rd2, %rd5;
	ld.global.f32 	%f1, [%rd7];
	add.f32 	%f2, %f1, %f1;
	st.global.f32 	[%rd6], %f2;
	add.s32 	%r29, %r29, %r2;
	add.s32 	%r27, %r27, 1;
	setp.ne.s32 	%p4, %r27, 0;
	@%p4 bra 	$L__BB0_3;
$L__BB0_4:
	setp.lt.u32 	%p5, %r3, 3;
	@%p5 bra 	$L__BB0_7;
	mul.wide.s32 	%rd11, %r2, 4;
	shl.b32 	%r26, %r2, 2;
$L__BB0_6:
	mul.wide.s32 	%rd8, %r29, 4;
	add.s64 	%rd9, %rd2, %rd8;
	ld.global.f32 	%f3, [%rd9];
	add.f32 	%f4, %f3, %f3;
	add.s64 	%rd10, %rd1, %rd8;
	st.global.f32 	[%rd10], %f4;
	add.s64 	%rd12, %rd9, %rd11;
	ld.global.f32 	%f5, [%rd12];
	add.f32 	%f6, %f5, %f5;
	add.s64 	%rd13, %rd10, %rd11;
	st.global.f32 	[%rd13], %f6;
	add.s64 	%rd14, %rd12, %rd11;
	ld.global.f32 	%f7, [%rd14];
	add.f32 	%f8, %f7, %f7;
	add.s64 	%rd15, %rd13, %rd11;
	st.global.f32 	[%rd15], %f8;
	add.s64 	%rd16, %rd14, %rd11;
	ld.global.f32 	%f9, [%rd16];
	add.f32 	%f10, %f9, %f9;
	add.s64 	%rd17, %rd15, %rd11;
	st.global.f32 	[%rd17], %f10;
	add.s32 	%r29, %r26, %r29;
	setp.lt.s32 	%p6, %r29, %r12;
	@%p6 bra 	$L__BB0_6;
$L__BB0_7:
	ret;

}
	// .globl	_Z17device_api_kernelP17curandStateXORWOWPfi
.visible .entry _Z17device_api_kernelP17curandStateXORWOWPfi(
	.param .u64 .ptr .align 1 _Z17device_api_kernelP17curandStateXORWOWPfi_param_0,
	.param .u64 .ptr .align 1 _Z17device_api_kernelP17curandStateXORWOWPfi_param_1,
	.param .u32 _Z17device_api_kernelP17curandStateXORWOWPfi_param_2
)
{
	.reg .pred 	%p<30>;
	.reg .b32 	%r<507>;
	.reg .b32 	%f<16>;
	.reg .b64 	%rd<28>;

	ld.param.u64 	%rd9, [_Z17device_api_kernelP17curandStateXORWOWPfi_param_0];
	ld.param.u64 	%rd10, [_Z17device_api_kernelP17curandStateXORWOWPfi_param_1];
	ld.param.u32 	%r193, [_Z17device_api_kernelP17curandStateXORWOWPfi_param_2];
	cvta.to.global.u64 	%rd1, %rd10;
	cvta.to.global.u64 	%rd11, %rd9;
	mov.u32 	%r194, %ctaid.x;
	mov.u32 	%r195, %ntid.x;
	mov.u32 	%r196, %tid.x;
	mad.lo.s32 	%r505, %r194, %r195, %r196;
	mov.u32 	%r197, %nctaid.x;
	mul.lo.s32 	%r2, %r197, %r195;
	cvt.s64.s32 	%rd27, %r505;
	mul.wide.s32 	%rd12, %r505, 48;
	add.s64 	%rd3, %rd11, %rd12;
	mov.b32 	%r198, 1884762242;
	mov.b32 	%r199, 1123172229;
	st.global.v2.u32 	[%rd3], {%r199, %r198};
	mov.b32 	%r200, -123459836;
	mov.b32 	%r201, 2103522952;
	st.global.v2.u32 	[%rd3+8], {%r201, %r200};
	mov.b32 	%r202, 1767088774;
	mov.b32 	%r203, -589760388;
	st.global.v2.u32 	[%rd3+16], {%r203, %r202};
	setp.eq.s32 	%p1, %r505, 0;
	@%p1 bra 	$L__BB1_42;
	mov.b32 	%r409, 0;
$L__BB1_2:
	and.b64  	%rd5, %rd27, 3;
	setp.eq.s64 	%p2, %rd5, 0;
	@%p2 bra 	$L__BB1_41;
	mul.wide.u32 	%rd13, %r409, 3200;
	mov.u64 	%rd14, precalc_xorwow_matrix;
	add.s64 	%rd6, %rd14, %rd13;
	cvt.u32.u64 	%r4, %rd5;
	mov.b32 	%r410, 0;
$L__BB1_4:
	mov.b32 	%r423, 0;
	mov.u32 	%r424, %r423;
	mov.u32 	%r425, %r423;
	mov.u32 	%r426, %r423;
	mov.u32 	%r427, %r423;
	mov.u32 	%r416, %r423;
$L__BB1_5:
	mul.wide.u32 	%rd15, %r416, 4;
	add.s64 	%rd16, %rd3, %rd15;
	ld.global.u32 	%r12, [%rd16+4];
	shl.b32 	%r13, %r416, 5;
	mov.b32 	%r422, 0;
$L__BB1_6:
	.pragma "nounroll";
	shr.u32 	%r208, %r12, %r422;
	and.b32  	%r209, %r208, 1;
	setp.eq.b32 	%p3, %r209, 1;
	not.pred 	%p4, %p3;
	add.s32 	%r210, %r13, %r422;
	mul.lo.s32 	%r211, %r210, 5;
	mul.wide.u32 	%rd17, %r211, 4;
	add.s64 	%rd7, %rd6, %rd17;
	@%p4 bra 	$L__BB1_8;
	ld.global.u32 	%r212, [%rd7];
	xor.b32  	%r427, %r427, %r212;
	ld.global.u32 	%r213, [%rd7+4];
	xor.b32  	%r426, %r426, %r213;
	ld.global.u32 	%r214, [%rd7+8];
	xor.b32  	%r425, %r425, %r214;
	ld.global.u32 	%r215, [%rd7+12];
	xor.b32  	%r424, %r424, %r215;
	ld.global.u32 	%r216, [%rd7+16];
	xor.b32  	%r423, %r423, %r216;
$L__BB1_8:
	and.b32  	%r218, %r208, 2;
	setp.eq.s32 	%p5, %r218, 0;
	@%p5 bra 	$L__BB1_10;
	ld.global.u32 	%r219, [%rd7+20];
	xor.b32  	%r427, %r427, %r219;
	ld.global.u32 	%r220, [%rd7+24];
	xor.b32  	%r426, %r426, %r220;
	ld.global.u32 	%r221, [%rd7+28];
	xor.b32  	%r425, %r425, %r221;
	ld.global.u32 	%r222, [%rd7+32];
	xor.b32  	%r424, %r424, %r222;
	ld.global.u32 	%r223, [%rd7+36];
	xor.b32  	%r423, %r423, %r223;
$L__BB1_10:
	and.b32  	%r225, %r208, 4;
	setp.eq.s32 	%p6, %r225, 0;
	@%p6 bra 	$L__BB1_12;
	ld.global.u32 	%r226, [%rd7+40];
	xor.b32  	%r427, %r427, %r226;
	ld.global.u32 	%r227, [%rd7+44];
	xor.b32  	%r426, %r426, %r227;
	ld.global.u32 	%r228, [%rd7+48];
	xor.b32  	%r425, %r425, %r228;
	ld.global.u32 	%r229, [%rd7+52];
	xor.b32  	%r424, %r424, %r229;
	ld.global.u32 	%r230, [%rd7+56];
	xor.b32  	%r423, %r423, %r230;
$L__BB1_12:
	and.b32  	%r232, %r208, 8;
	setp.eq.s32 	%p7, %r232, 0;
	@%p7 bra 	$L__BB1_14;
	ld.global.u32 	%r233, [%rd7+60];
	xor.b32  	%r427, %r427, %r233;
	ld.global.u32 	%r234, [%rd7+64];
	xor.b32  	%r426, %r426, %r234;
	ld.global.u32 	%r235, [%rd7+68];
	xor.b32  	%r425, %r425, %r235;
	ld.global.u32 	%r236, [%rd7+72];
	xor.b32  	%r424, %r424, %r236;
	ld.global.u32 	%r237, [%rd7+76];
	xor.b32  	%r423, %r423, %r237;
$L__BB1_14:
	and.b32  	%r239, %r208, 16;
	setp.eq.s32 	%p8, %r239, 0;
	@%p8 bra 	$L__BB1_16;
	ld.global.u32 	%r240, [%rd7+80];
	xor.b32  	%r427, %r427, %r240;
	ld.global.u32 	%r241, [%rd7+84];
	xor.b32  	%r426, %r426, %r241;
	ld.global.u32 	%r242, [%rd7+88];
	xor.b32  	%r425, %r425, %r242;
	ld.global.u32 	%r243, [%rd7+92];
	xor.b32  	%r424, %r424, %r243;
	ld.global.u32 	%r244, [%rd7+96];
	xor.b32  	%r423, %r423, %r244;
$L__BB1_16:
	and.b32  	%r246, %r208, 32;
	setp.eq.s32 	%p9, %r246, 0;
	@%p9 bra 	$L__BB1_18;
	ld.global.u32 	%r247, [%rd7+100];
	xor.b32  	%r427, %r427, %r247;
	ld.global.u32 	%r248, [%rd7+104];
	xor.b32  	%r426, %r426, %r248;
	ld.global.u32 	%r249, [%rd7+108];
	xor.b32  	%r425, %r425, %r249;
	ld.global.u32 	%r250, [%rd7+112];
	xor.b32  	%r424, %r424, %r250;
	ld.global.u32 	%r251, [%rd7+116];
	xor.b32  	%r423, %r423, %r251;
$L__BB1_18:
	and.b32  	%r253, %r208, 64;
	setp.eq.s32 	%p10, %r253, 0;
	@%p10 bra 	$L__BB1_20;
	ld.global.u32 	%r254, [%rd7+120];
	xor.b32  	%r427, %r427, %r254;
	ld.global.u32 	%r255, [%rd7+124];
	xor.b32  	%r426, %r426, %r255;
	ld.global.u32 	%r256, [%rd7+128];
	xor.b32  	%r425, %r425, %r256;
	ld.global.u32 	%r257, [%rd7+132];
	xor.b32  	%r424, %r424, %r257;
	ld.global.u32 	%r258, [%rd7+136];
	xor.b32  	%r423, %r423, %r258;
$L__BB1_20:
	and.b32  	%r260, %r208, 128;
	setp.eq.s32 	%p11, %r260, 0;
	@%p11 bra 	$L__BB1_22;
	ld.global.u32 	%r261, [%rd7+140];
	xor.b32  	%r427, %r427, %r261;
	ld.global.u32 	%r262, [%rd7+144];
	xor.b32  	%r426, %r426, %r262;
	ld.global.u32 	%r263, [%rd7+148];
	xor.b32  	%r425, %r425, %r263;
	ld.global.u32 	%r264, [%rd7+152];
	xor.b32  	%r424, %r424, %r264;
	ld.global.u32 	%r265, [%rd7+156];
	xor.b32  	%r423, %r423, %r265;
$L__BB1_22:
	and.b32  	%r267, %r208, 256;
	setp.eq.s32 	%p12, %r267, 0;
	@%p12 bra 	$L__BB1_24;
	ld.global.u32 	%r268, [%rd7+160];
	xor.b32  	%r427, %r427, %r268;
	ld.global.u32 	%r269, [%rd7+164];
	xor.b32  	%r426, %r426, %r269;
	ld.global.u32 	%r270, [%rd7+168];
	xor.b32  	%r425, %r425, %r270;
	ld.global.u32 	%r271, [%rd7+172];
	xor.b32  	%r424, %r424, %r271;
	ld.global.u32 	%r272, [%rd7+176];
	xor.b32  	%r423, %r423, %r272;
$L__BB1_24:
	and.b32  	%r274, %r208, 512;
	setp.eq.s32 	%p13, %r274, 0;
	@%p13 bra 	$L__BB1_26;
	ld.global.u32 	%r275, [%rd7+180];
	xor.b32  	%r427, %r427, %r275;
	ld.global.u32 	%r276, [%rd7+184];
	xor.b32  	%r426, %r426, %r276;
	ld.global.u32 	%r277, [%rd7+188];
	xor.b32  	%r425, %r425, %r277;
	ld.global.u32 	%r278, [%rd7+192];
	xor.b32  	%r424, %r424, %r278;
	ld.global.u32 	%r279, [%rd7+196];
	xor.b32  	%r423, %r423, %r279;
$L__BB1_26:
	and.b32  	%r281, %r208, 1024;
	setp.eq.s32 	%p14, %r281, 0;
	@%p14 bra 	$L__BB1_28;
	ld.global.u32 	%r282, [%rd7+200];
	xor.b32  	%r427, %r427, %r282;
	ld.global.u32 	%r283, [%rd7+204];
	xor.b32  	%r426, %r426, %r283;
	ld.global.u32 	%r284, [%rd7+208];
	xor.b32  	%r425, %r425, %r284;
	ld.global.u32 	%r285, [%rd7+212];
	xor.b32  	%r424, %r424, %r285;
	ld.global.u32 	%r286, [%rd7+216];
	xor.b32  	%r423, %r423, %r286;
$L__BB1_28:
	and.b32  	%r288, %r208, 2048;
	setp.eq.s32 	%p15, %r288, 0;
	@%p15 bra 	$L__BB1_30;
	ld.global.u32 	%r289, [%rd7+220];
	xor.b32  	%r427, %r427, %r289;
	ld.global.u32 	%r290, [%rd7+224];
	xor.b32  	%r426, %r426, %r290;
	ld.global.u32 	%r291, [%rd7+228];
	xor.b32  	%r425, %r425, %r291;
	ld.global.u32 	%r292, [%rd7+232];
	xor.b32  	%r424, %r424, %r292;
	ld.global.u32 	%r293, [%rd7+236];
	xor.b32  	%r423, %r423, %r293;
$L__BB1_30:
	and.b32  	%r295, %r208, 4096;
	setp.eq.s32 	%p16, %r295, 0;
	@%p16 bra 	$L__BB1_32;
	ld.global.u32 	%r296, [%rd7+240];
	xor.b32  	%r427, %r427, %r296;
	ld.global.u32 	%r297, [%rd7+244];
	xor.b32  	%r426, %r426, %r297;
	ld.global.u32 	%r298, [%rd7+248];
	xor.b32  	%r425, %r425, %r298;
	ld.global.u32 	%r299, [%rd7+252];
	xor.b32  	%r424, %r424, %r299;
	ld.global.u32 	%r300, [%rd7+256];
	xor.b32  	%r423, %r423, %r300;
$L__BB1_32:
	and.b32  	%r302, %r208, 8192;
	setp.eq.s32 	%p17, %r302, 0;
	@%p17 bra 	$L__BB1_34;
	ld.global.u32 	%r303, [%rd7+260];
	xor.b32  	%r427, %r427, %r303;
	ld.global.u32 	%r304, [%rd7+264];
	xor.b32  	%r426, %r426, %r304;
	ld.global.u32 	%r305, [%rd7+268];
	xor.b32  	%r425, %r425, %r305;
	ld.global.u32 	%r306, [%rd7+272];
	xor.b32  	%r424, %r424, %r306;
	ld.global.u32 	%r307, [%rd7+276];
	xor.b32  	%r423, %r423, %r307;
$L__BB1_34:
	and.b32  	%r309, %r208, 16384;
	setp.eq.s32 	%p18, %r309, 0;
	@%p18 bra 	$L__BB1_36;
	ld.global.u32 	%r310, [%rd7+280];
	xor.b32  	%r427, %r427, %r310;
	ld.global.u32 	%r311, [%rd7+284];
	xor.b32  	%r426, %r426, %r311;
	ld.global.u32 	%r312, [%rd7+288];
	xor.b32  	%r425, %r425, %r312;
	ld.global.u32 	%r313, [%rd7+292];
	xor.b32  	%r424, %r424, %r313;
	ld.global.u32 	%r314, [%rd7+296];
	xor.b32  	%r423, %r423, %r314;
$L__BB1_36:
	and.b32  	%r316, %r208, 32768;
	setp.eq.s32 	%p19, %r316, 0;
	@%p19 bra 	$L__BB1_38;
	ld.global.u32 	%r317, [%rd7+300];
	xor.b32  	%r427, %r427, %r317;
	ld.global.u32 	%r318, [%rd7+304];
	xor.b32  	%r426, %r426, %r318;
	ld.global.u32 	%r319, [%rd7+308];
	xor.b32  	%r425, %r425, %r319;
	ld.global.u32 	%r320, [%rd7+312];
	xor.b32  	%r424, %r424, %r320;
	ld.global.u32 	%r321, [%rd7+316];
	xor.b32  	%r423, %r423, %r321;
$L__BB1_38:
	add.s32 	%r422, %r422, 16;
	setp.ne.s32 	%p20, %r422, 32;
	@%p20 bra 	$L__BB1_6;
	mad.lo.s32 	%r322, %r416, -31, %r13;
	add.s32 	%r416, %r322, 1;
	setp.ne.s32 	%p21, %r416, 5;
	@%p21 bra 	$L__BB1_5;
	st.global.u32 	[%rd3+4], %r427;
	st.global.u32 	[%rd3+8], %r426;
	st.global.u32 	[%rd3+12], %r425;
	st.global.u32 	[%rd3+16], %r424;
	st.global.u32 	[%rd3+20], %r423;
	add.s32 	%r410, %r410, 1;
	setp.lt.u32 	%p22, %r410, %r4;
	@%p22 bra 	$L__BB1_4;
$L__BB1_41:
	shr.u64 	%rd8, %rd27, 2;
	add.s32 	%r409, %r409, 1;
	setp.gt.u64 	%p23, %rd27, 3;
	mov.u64 	%rd27, %rd8;
	@%p23 bra 	$L__BB1_2;
$L__BB1_42:
	mov.b32 	%r323, 0;
	st.global.v2.u32 	[%rd3+24], {%r323, %r323};
	st.global.u32 	[%rd3+32], %r323;
	mov.b64 	%rd18, 0;
	st.global.u64 	[%rd3+40], %rd18;
	setp.ge.s32 	%p24, %r505, %r193;
	@%p24 bra 	$L__BB1_49;
	add.s32 	%r324, %r505, %r2;
	max.s32 	%r325, %r193, %r324;
	setp.lt.s32 	%p25, %r324, %r193;
	selp.u32 	%r326, 1, 0, %p25;
	add.s32 	%r327, %r324, %r326;
	sub.s32 	%r328, %r325, %r327;
	div.u32 	%r329, %r328, %r2;
	add.s32 	%r184, %r329, %r326;
	and.b32  	%r330, %r184, 3;
	setp.eq.s32 	%p26, %r330, 3;
	@%p26 bra 	$L__BB1_46;
	add.s32 	%r331, %r184, 1;
	and.b32  	%r332, %r331, 3;
	neg.s32 	%r503, %r332;
$L__BB1_45:
	.pragma "nounroll";
	mul.wide.s32 	%rd19, %r505, 4;
	add.s64 	%rd20, %rd1, %rd19;
	ld.global.v2.u32 	{%r333, %r334}, [%rd3];
	shr.u32 	%r335, %r334, 2;
	xor.b32  	%r336, %r335, %r334;
	ld.global.v2.u32 	{%r337, %r338}, [%rd3+8];
	ld.global.v2.u32 	{%r339, %r340}, [%rd3+16];
	st.global.v2.u32 	[%rd3+8], {%r338, %r339};
	shl.b32 	%r341, %r340, 4;
	shl.b32 	%r342, %r336, 1;
	xor.b32  	%r343, %r342, %r341;
	xor.b32  	%r344, %r343, %r336;
	xor.b32  	%r345, %r344, %r340;
	st.global.v2.u32 	[%rd3+16], {%r340, %r345};
	add.s32 	%r346, %r333, 362437;
	st.global.v2.u32 	[%rd3], {%r346, %r337};
	add.s32 	%r347, %r345, %r346;
	cvt.rn.f32.u32 	%f1, %r347;
	fma.rn.f32 	%f2, %f1, 0f2F800000, 0f2F000000;
	add.f32 	%f3, %f2, %f2;
	st.global.f32 	[%rd20], %f3;
	add.s32 	%r505, %r505, %r2;
	add.s32 	%r503, %r503, 1;
	setp.ne.s32 	%p27, %r503, 0;
	@%p27 bra 	$L__BB1_45;
$L__BB1_46:
	setp.lt.u32 	%p28, %r184, 3;
	@%p28 bra 	$L__BB1_49;
	mul.wide.s32 	%rd23, %r2, 4;
	shl.b32 	%r408, %r2, 2;
$L__BB1_48:
	ld.global.v2.u32 	{%r348, %r349}, [%rd3];
	shr.u32 	%r350, %r349, 2;
	xor.b32  	%r351, %r350, %r349;
	ld.global.v2.u32 	{%r352, %r353}, [%rd3+8];
	ld.global.v2.u32 	{%r354, %r355}, [%rd3+16];
	st.global.v2.u32 	[%rd3+8], {%r353, %r354};
	shl.b32 	%r356, %r355, 4;
	shl.b32 	%r357, %r351, 1;
	xor.b32  	%r358, %r357, %r356;
	xor.b32  	%r359, %r358, %r351;
	xor.b32  	%r360, %r359, %r355;
	st.global.v2.u32 	[%rd3+16], {%r355, %r360};
	add.s32 	%r361, %r348, 362437;
	st.global.v2.u32 	[%rd3], {%r361, %r352};
	add.s32 	%r362, %r360, %r361;
	cvt.rn.f32.u32 	%f4, %r362;
	fma.rn.f32 	%f5, %f4, 0f2F800000, 0f2F000000;
	add.f32 	%f6, %f5, %f5;
	mul.wide.s32 	%rd21, %r505, 4;
	add.s64 	%rd22, %rd1, %rd21;
	st.global.f32 	[%rd22], %f6;
	ld.global.v2.u32 	{%r363, %r364}, [%rd3];
	shr.u32 	%r365, %r364, 2;
	xor.b32  	%r366, %r365, %r364;
	ld.global.v2.u32 	{%r367, %r368}, [%rd3+8];
	ld.global.v2.u32 	{%r369, %r370}, [%rd3+16];
	st.global.v2.u32 	[%rd3+8], {%r368, %r369};
	shl.b32 	%r371, %r370, 4;
	shl.b32 	%r372, %r366, 1;
	xor.b32  	%r373, %r372, %r371;
	xor.b32  	%r374, %r373, %r366;
	xor.b32  	%r375, %r374, %r370;
	st.global.v2.u32 	[%rd3+16], {%r370, %r375};
	add.s32 	%r376, %r363, 362437;
	st.global.v2.u32 	[%rd3], {%r376, %r367};
	add.s32 	%r377, %r375, %r376;
	cvt.rn.f32.u32 	%f7, %r377;
	fma.rn.f32 	%f8, %f7, 0f2F800000, 0f2F000000;
	add.f32 	%f9, %f8, %f8;
	add.s64 	%rd24, %rd22, %rd23;
	st.global.f32 	[%rd24], %f9;
	ld.global.v2.u32 	{%r378, %r379}, [%rd3];
	shr.u32 	%r380, %r379, 2;
	xor.b32  	%r381, %r380, %r379;
	ld.global.v2.u32 	{%r382, %r383}, [%rd3+8];
	ld.global.v2.u32 	{%r384, %r385}, [%rd3+16];
	st.global.v2.u32 	[%rd3+8], {%r383, %r384};
	shl.b32 	%r386, %r385, 4;
	shl.b32 	%r387, %r381, 1;
	xor.b32  	%r388, %r387, %r386;
	xor.b32  	%r389, %r388, %r381;
	xor.b32  	%r390, %r389, %r385;
	st.global.v2.u32 	[%rd3+16], {%r385, %r390};
	add.s32 	%r391, %r378, 362437;
	st.global.v2.u32 	[%rd3], {%r391, %r382};
	add.s32 	%r392, %r390, %r391;
	cvt.rn.f32.u32 	%f10, %r392;
	fma.rn.f32 	%f11, %f10, 0f2F800000, 0f2F000000;
	add.f32 	%f12, %f11, %f11;
	add.s64 	%rd25, %rd24, %rd23;
	st.global.f32 	[%rd25], %f12;
	ld.global.v2.u32 	{%r393, %r394}, [%rd3];
	shr.u32 	%r395, %r394, 2;
	xor.b32  	%r396, %r395, %r394;
	ld.global.v2.u32 	{%r397, %r398}, [%rd3+8];
	ld.global.v2.u32 	{%r399, %r400}, [%rd3+16];
	st.global.v2.u32 	[%rd3+8], {%r398, %r399};
	shl.b32 	%r401, %r400, 4;
	shl.b32 	%r402, %r396, 1;
	xor.b32  	%r403, %r402, %r401;
	xor.b32  	%r404, %r403, %r396;
	xor.b32  	%r405, %r404, %r400;
	st.global.v2.u32 	[%rd3+16], {%r400, %r405};
	add.s32 	%r406, %r393, 362437;
	st.global.v2.u32 	[%rd3], {%r406, %r397};
	add.s32 	%r407, %r405, %r406;
	cvt.rn.f32.u32 	%f13, %r407;
	fma.rn.f32 	%f14, %f13, 0f2F800000, 0f2F000000;
	add.f32 	%f15, %f14, %f14;
	add.s64 	%rd26, %rd25, %rd23;
	st.global.f32 	[%rd26], %f15;
	add.s32 	%r505, %r408, %r505;
	setp.lt.s32 	%p29, %r505, %r193;
	@%p29 bra 	$L__BB1_48;
$L__BB1_49:
	ret;

}


// ===== COMPILED SASS (sm_100) =====

	.target	sm_100

	.elftype	@"ET_EXEC"


//--------------------- .note.nv.tkinfo           --------------------------
	.section	.note.nv.tkinfo,"",@"SHT_NOTE"
	.sectionflags	@"SHF_NOTE_NV_TKINFO"
	.tkinfo
        /*0018*/ 	.word	0x00000002
        /*0030*/ 	.string	""
        /*0030*/ 	.string	"ptxas"
        /*0030*/ 	.string	"Cuda compilation tools, release 13.0, V13.0.88"
        /*0030*/ 	.string	"Build cuda_13.0.r13.0/compiler.36424714_0"
        /*0030*/ 	.string	"-arch sm_100 -m 64 "



//--------------------- .note.nv.cuinfo           --------------------------
	.section	.note.nv.cuinfo,"",@"SHT_NOTE"
	.sectionflags	@"SHF_NOTE_NV_CUINFO"
        /*0018*/ 	.short	0x0002
        /*001a*/ 	.short	0x0064
        /*001c*/ 	.short	0x0082
	.zero		2


//--------------------- .nv.info                  --------------------------
	.section	.nv.info,"",@"SHT_CUDA_INFO"
	.align	4


	//----- nvinfo : EIATTR_REGCOUNT
	.align		4
        /*0000*/ 	.byte	0x04, 0x2f
        /*0002*/ 	.short	(.L_10 - .L_9)
	.align		4
.L_9:
        /*0004*/ 	.word	index@(_Z15host_api_kernelPfS_i)
        /*0008*/ 	.word	0x0000001c


	//----- nvinfo : EIATTR_FRAME_SIZE
	.align		4
.L_10:
        /*000c*/ 	.byte	0x04, 0x11
        /*000e*/ 	.short	(.L_12 - .L_11)
	.align		4
.L_11:
        /*0010*/ 	.word	index@(_Z15host_api_kernelPfS_i)
        /*0014*/ 	.word	0x00000000


	//----- nvinfo : EIATTR_REGCOUNT
	.align		4
.L_12:
        /*0018*/ 	.byte	0x04, 0x2f
        /*001a*/ 	.short	(.L_14 - .L_13)
	.align		4
.L_13:
        /*001c*/ 	.word	index@(_Z17device_api_kernelP17curandStateXORWOWPfi)
        /*0020*/ 	.word	0x00000020


	//----- nvinfo : EIATTR_FRAME_SIZE
	.align		4
.L_14:
        /*0024*/ 	.byte	0x04, 0x11
        /*0026*/ 	.short	(.L_16 - .L_15)
	.align		4
.L_15:
        /*0028*/ 	.word	index@(_Z17device_api_kernelP17curandStateXORWOWPfi)
        /*002c*/ 	.word	0x00000000


	//----- nvinfo : EIATTR_MIN_STACK_SIZE
	.align		4
.L_16:
        /*0030*/ 	.byte	0x04, 0x12
        /*0032*/ 	.short	(.L_18 - .L_17)
	.align		4
.L_17:
        /*0034*/ 	.word	index@(_Z17device_api_kernelP17curandStateXORWOWPfi)
        /*0038*/ 	.word	0x00000000


	//----- nvinfo : EIATTR_MIN_STACK_SIZE
	.align		4
.L_18:
        /*003c*/ 	.byte	0x04, 0x12
        /*003e*/ 	.short	(.L_20 - .L_19)
	.align		4
.L_19:
        /*0040*/ 	.word	index@(_Z15host_api_kernelPfS_i)
        /*0044*/ 	.word	0x00000000
.L_20:


//--------------------- .nv.compat                --------------------------
	.section	.nv.compat,"",@"SHT_CUDA_COMPAT_INFO"
	.align	4
        /*0000*/ 	.byte	0x02, 0x09, 0x00, 0x00, 0x02, 0x02, 0x01, 0x00, 0x02, 0x05, 0x05, 0x00, 0x03, 0x07, 0x01, 0x01
        /*0010*/ 	.byte	0x02, 0x03, 0x00, 0x00, 0x02, 0x06, 0x01, 0x00, 0x04, 0x0b, 0x08, 0x00, 0x09, 0x00, 0x00, 0x00
        /*0020*/ 	.byte	0x00, 0x00, 0x00, 0x00


//--------------------- .nv.info._Z17device_api_kernelP17curandStateXORWOWPfi --------------------------
	.section	.nv.info._Z17device_api_kernelP17curandStateXORWOWPfi,"",@"SHT_CUDA_INFO"
	.sectionflags	@""
	.align	4


	//----- nvinfo : EIATTR_CUDA_API_VERSION
	.align		4
        /*0000*/ 	.byte	0x04, 0x37
        /*0002*/ 	.short	(.L_22 - .L_21)
.L_21:
        /*0004*/ 	.word	0x00000082


	//----- nvinfo : EIATTR_KPARAM_INFO
	.align		4
.L_22:
        /*0008*/ 	.byte	0x04, 0x17
        /*000a*/ 	.short	(.L_24 - .L_23)
.L_23:
        /*000c*/ 	.word	0x00000000
        /*0010*/ 	.short	0x0002
        /*0012*/ 	.short	0x0010
        /*0014*/ 	.byte	0x00, 0xf0, 0x11, 0x00


	//----- nvinfo : EIATTR_KPARAM_INFO
	.align		4
.L_24:
        /*0018*/ 	.byte	0x04, 0x17
        /*001a*/ 	.short	(.L_26 - .L_25)
.L_25:
        /*001c*/ 	.word	0x00000000
        /*0020*/ 	.short	0x0001
        /*0022*/ 	.short	0x0008
        /*0024*/ 	.byte	0x00, 0xf5, 0x21, 0x00


	//----- nvinfo : EIATTR_KPARAM_INFO
	.align		4
.L_26:
        /*0028*/ 	.byte	0x04, 0x17
        /*002a*/ 	.short	(.L_28 - .L_27)
.L_27:
        /*002c*/ 	.word	0x00000000
        /*0030*/ 	.short	0x0000
        /*0032*/ 	.short	0x0000
        /*0034*/ 	.byte	0x00, 0xf5, 0x21, 0x00


	//----- nvinfo : EIATTR_SPARSE_MMA_MASK
	.align		4
.L_28:
        /*0038*/ 	.byte	0x03, 0x50
        /*003a*/ 	.short	0x0000


	//----- nvinfo : EIATTR_MAXREG_COUNT
	.align		4
        /*003c*/ 	.byte	0x03, 0x1b
        /*003e*/ 	.short	0x00ff


	//----- nvinfo : EIATTR_MERCURY_ISA_VERSION
	.align		4
        /*0040*/ 	.byte	0x03, 0x5f
        /*0042*/ 	.short	0x0101


	//----- nvinfo : EIATTR_VRC_CTA_INIT_COUNT
	.align		4
        /*0044*/ 	.byte	0x02, 0x4a
	.zero		1
	.zero		1


	//----- nvinfo : EIATTR_EXIT_INSTR_OFFSETS
	.align		4
        /*0048*/ 	.byte	0x04, 0x1c
        /*004a*/ 	.short	(.L_30 - .L_29)


	//   ....[0]....
.L_29:
        /*004c*/ 	.word	0x00000ec0


	//   ....[1]....
        /*0050*/ 	.word	0x000012c0


	//   ....[2]....
        /*0054*/ 	.word	0x000018d0


	//----- nvinfo : EIATTR_CRS_STACK_SIZE
	.align		4
.L_30:
        /*0058*/ 	.byte	0x04, 0x1e
        /*005a*/ 	.short	(.L_32 - .L_31)
.L_31:
        /*005c*/ 	.word	0x00000000


	//----- nvinfo : EIATTR_CBANK_PARAM_SIZE
	.align		4
.L_32:
        /*0060*/ 	.byte	0x03, 0x19
        /*0062*/ 	.short	0x0014


	//----- nvinfo : EIATTR_PARAM_CBANK
	.align		4
        /*0064*/ 	.byte	0x04, 0x0a
        /*0066*/ 	.short	(.L_34 - .L_33)
	.align		4
.L_33:
        /*0068*/ 	.word	index@(.nv.constant0._Z17device_api_kernelP17curandStateXORWOWPfi)
        /*006c*/ 	.short	0x0380
        /*006e*/ 	.short	0x0014


	//----- nvinfo : EIATTR_SW_WAR
	.align		4
.L_34:
        /*0070*/ 	.byte	0x04, 0x36
        /*0072*/ 	.short	(.L_36 - .L_35)
.L_35:
        /*0074*/ 	.word	0x00000008
.L_36:


//--------------------- .nv.info._Z15host_api_kernelPfS_i --------------------------
	.section	.nv.info._Z15host_api_kernelPfS_i,"",@"SHT_CUDA_INFO"
	.sectionflags	@""
	.align	4


	//----- nvinfo : EIATTR_CUDA_API_VERSION
	.align		4
        /*0000*/ 	.byte	0x04, 0x37
        /*0002*/ 	.short	(.L_38 - .L_37)
.L_37:
        /*0004*/ 	.word	0x00000082


	//----- nvinfo : EIATTR_KPARAM_INFO
	.align		4
.L_38:
        /*0008*/ 	.byte	0x04, 0x17
        /*000a*/ 	.short	(.L_40 - .L_39)
.L_39:
        /*000c*/ 	.word	0x00000000
        /*0010*/ 	.short	0x0002
        /*0012*/ 	.short	0x0010
        /*0014*/ 	.byte	0x00, 0xf0, 0x11, 0x00


	//----- nvinfo : EIATTR_KPARAM_INFO
	.align		4
.L_40:
        /*0018*/ 	.byte	0x04, 0x17
        /*001a*/ 	.short	(.L_42 - .L_41)
.L_41:
        /*001c*/ 	.word	0x00000000
        /*0020*/ 	.short	0x0001
        /*0022*/ 	.short	0x0008
        /*0024*/ 	.byte	0x00, 0xf5, 0x21, 0x00


	//----- nvinfo : EIATTR_KPARAM_INFO
	.align		4
.L_42:
        /*0028*/ 	.byte	0x04, 0x17
        /*002a*/ 	.short	(.L_44 - .L_43)
.L_43:
        /*002c*/ 	.word	0x00000000
        /*0030*/ 	.short	0x0000
        /*0032*/ 	.short	0x0000
        /*0034*/ 	.byte	0x00, 0xf5, 0x21, 0x00


	//----- nvinfo : EIATTR_SPARSE_MMA_MASK
	.align		4
.L_44:
        /*0038*/ 	.byte	0x03, 0x50
        /*003a*/ 	.short	0x0000


	//----- nvinfo : EIATTR_MAXREG_COUNT
	.align		4
        /*003c*/ 	.byte	0x03, 0x1b
        /*003e*/ 	.short	0x00ff


	//----- nvinfo : EIATTR_MERCURY_ISA_VERSION
	.align		4
        /*0040*/ 	.byte	0x03, 0x5f
        /*0042*/ 	.short	0x0101


	//----- nvinfo : EIATTR_VRC_CTA_INIT_COUNT
	.align		4
        /*0044*/ 	.byte	0x02, 0x4a
	.zero		1
	.zero		1


	//----- nvinfo : EIATTR_EXIT_INSTR_OFFSETS
	.align		4
        /*0048*/ 	.byte	0x04, 0x1c
        /*004a*/ 	.short	(.L_46 - .L_45)


	//   ....[0]....
.L_45:
        /*004c*/ 	.word	0x00000090


	//   ....[1]....
        /*0050*/ 	.word	0x00000390


	//   ....[2]....
        /*0054*/ 	.word	0x00000510


	//----- nvinfo : EIATTR_CRS_STACK_SIZE
	.align		4
.L_46:
        /*0058*/ 	.byte	0x04, 0x1e
        /*005a*/ 	.short	(.L_48 - .L_47)
.L_47:
        /*005c*/ 	.word	0x00000000


	//----- nvinfo : EIATTR_CBANK_PARAM_SIZE
	.align		4
.L_48:
        /*0060*/ 	.byte	0x03, 0x19
        /*0062*/ 	.short	0x0014


	//----- nvinfo : EIATTR_PARAM_CBANK
	.align		4
        /*0064*/ 	.byte	0x04, 0x0a
        /*0066*/ 	.short	(.L_50 - .L_49)
	.align		4
.L_49:
        /*0068*/ 	.word	index@(.nv.constant0._Z15host_api_kernelPfS_i)
        /*006c*/ 	.short	0x0380
        /*006e*/ 	.short	0x0014


	//----- nvinfo : EIATTR_SW_WAR
	.align		4
.L_50:
        /*0070*/ 	.byte	0x04, 0x36
        /*0072*/ 	.short	(.L_52 - .L_51)
.L_51:
        /*0074*/ 	.word	0x00000008
.L_52:


//--------------------- .nv.callgraph             --------------------------
	.section	.nv.callgraph,"",@"SHT_CUDA_CALLGRAPH"
	.align	4
	.sectionentsize	8
	.align		4
        /*0000*/ 	.word	0x00000000
	.align		4
        /*0004*/ 	.word	0xffffffff
	.align		4
        /*0008*/ 	.word	0x00000000
	.align		4
        /*000c*/ 	.word	0xfffffffe
	.align		4
        /*0010*/ 	.word	0x00000000
	.align		4
        /*0014*/ 	.word	0xfffffffd
	.align		4
        /*0018*/ 	.word	0x00000000
	.align		4
        /*001c*/ 	.word	0xfffffffc


//--------------------- .nv.constant4             --------------------------
	.section	.nv.constant4,"a",@progbits
	.align	8
	.align		8
.nv.constant4:
        /*0000*/ 	.dword	precalc_xorwow_matrix
	.align		8
        /*0008*/ 	.dword	precalc_xorwow_offset_matrix
	.align		8
        /*0010*/ 	.dword	mrg32k3aM1
	.align		8
        /*0018*/ 	.dword	mrg32k3aM2
	.align		8
        /*0020*/ 	.dword	mrg32k3aM1SubSeq
	.align		8
        /*0028*/ 	.dword	mrg32k3aM2SubSeq
	.align		8
        /*0030*/ 	.dword	mrg32k3aM1Seq
	.align		8
        /*0038*/ 	.dword	mrg32k3aM2Seq


//--------------------- .nv.constant3             --------------------------
	.section	.nv.constant3,"a",@progbits
	.align	8
.nv.constant3:
	.type		__cr_lgamma_table,@object
	.size		__cr_lgamma_table,(.L_8 - __cr_lgamma_table)
__cr_lgamma_table:
        /*0000*/ 	.byte	0x00, 0x00, 0x00, 0x00, 0x00, 0x00, 0x00, 0x00, 0x00, 0x00, 0x00, 0x00, 0x00, 0x00, 0x00, 0x00
        /*0010*/ 	.byte	0xef, 0x39, 0xfa, 0xfe, 0x42, 0x2e, 0xe6, 0x3f, 0x02, 0x20, 0x2a, 0xfa, 0x0b, 0xab, 0xfc, 0x3f
        /*0020*/ 	.byte	0xf9, 0x2c, 0x92, 0x7c, 0xa7, 0x6c, 0x09, 0x40, 0xc9, 0x79, 0x44, 0x3c, 0x64, 0x26, 0x13, 0x40
        /*0030*/ 	.byte	0xca, 0x01, 0xcf, 0x3a, 0x27, 0x51, 0x1a, 0x40, 0x30, 0xcc, 0x2d, 0xf3, 0xe1, 0x0c, 0x21, 0x40
        /*0040*/ 	.byte	0x0d, 0xb7, 0xfc, 0x82, 0x8e, 0x35, 0x25, 0x40
.L_8:


//--------------------- .text._Z17device_api_kernelP17curandStateXORWOWPfi --------------------------
	.section	.text._Z17device_api_kernelP17curandStateXORWOWPfi,"ax",@progbits
	.align	128
        .global         _Z17device_api_kernelP17curandStateXORWOWPfi
        .type           _Z17device_api_kernelP17curandStateXORWOWPfi,@function
        .size           _Z17device_api_kernelP17curandStateXORWOWPfi,(.L_x_18 - _Z17device_api_kernelP17curandStateXORWOWPfi)
        .other          _Z17device_api_kernelP17curandStateXORWOWPfi,@"STO_CUDA_ENTRY STV_DEFAULT"
_Z17device_api_kernelP17curandStateXORWOWPfi:
.text._Z17device_api_kernelP17curandStateXORWOWPfi:
[----:B------:R-:W-:Y:S01]  /*0000*/  LDC R1, c[0x0][0x37c] ;  /* 0x0000df00ff017b82 */ /* 0x000fe20000000800 */
[----:B------:R-:W0:Y:S07]  /*0010*/  S2R R13, SR_TID.X ;  /* 0x00000000000d7919 */ /* 0x000e2e0000002100 */
[----:B------:R-:W0:Y:S01]  /*0020*/  S2UR UR6, SR_CTAID.X ;  /* 0x00000000000679c3 */ /* 0x000e220000002500 */
[----:B------:R-:W1:Y:S01]  /*0030*/  LDCU.64 UR4, c[0x0][0x358] ;  /* 0x00006b00ff0477ac */ /* 0x000e620008000a00 */
[----:B------:R-:W-:Y:S01]  /*0040*/  IMAD.MOV.U32 R4, RZ, RZ, 0x42f23f85 ;  /* 0x42f23f85ff047424 */ /* 0x000fe200078e00ff */
[----:B------:R-:W-:Y:S01]  /*0050*/  BSSY.RECONVERGENT B0, `(.L_x_0) ;  /* 0x00000e1000007945 */ /* 0x000fe20003800200 */
[----:B------:R-:W-:-:S02]  /*0060*/  IMAD.MOV.U32 R5, RZ, RZ, 0x70573082 ;  /* 0x70573082ff057424 */ /* 0x000fc400078e00ff */
[----:B------:R-:W-:Y:S02]  /*0070*/  IMAD.MOV.U32 R6, RZ, RZ, 0x7d613688 ;  /* 0x7d613688ff067424 */ /* 0x000fe400078e00ff */
[----:B------:R-:W0:Y:S01]  /*0080*/  LDC R0, c[0x0][0x360] ;  /* 0x0000d800ff007b82 */ /* 0x000e220000000800 */
[----:B------:R-:W-:Y:S02]  /*0090*/  IMAD.MOV.U32 R7, RZ, RZ, -0x75bd8fc ;  /* 0xf8a42704ff077424 */ /* 0x000fe400078e00ff */
[----:B------:R-:W-:Y:S02]  /*00a0*/  IMAD.MOV.U32 R8, RZ, RZ, -0x23270784 ;  /* 0xdcd8f87cff087424 */ /* 0x000fe400078e00ff */
[----:B------:R-:W-:-:S03]  /*00b0*/  IMAD.MOV.U32 R9, RZ, RZ, 0x6953a286 ;  /* 0x6953a286ff097424 */ /* 0x000fc600078e00ff */
[----:B------:R-:W2:Y:S01]  /*00c0*/  LDC.64 R2, c[0x0][0x380] ;  /* 0x0000e000ff027b82 */ /* 0x000ea20000000a00 */
[----:B0-----:R-:W-:Y:S01]  /*00d0*/  IMAD R13, R0, UR6, R13 ;  /* 0x00000006000d7c24 */ /* 0x001fe2000f8e020d */
[----:B------:R-:W0:Y:S04]  /*00e0*/  LDCU UR6, c[0x0][0x370] ;  /* 0x00006e00ff0677ac */ /* 0x000e280008000800 */
[C---:B------:R-:W-:Y:S01]  /*00f0*/  ISETP.NE.AND P0, PT, R13.reuse, RZ, PT ;  /* 0x000000ff0d00720c */ /* 0x040fe20003f05270 */
[----:B--2---:R-:W-:-:S05]  /*0100*/  IMAD.WIDE R2, R13, 0x30, R2 ;  /* 0x000000300d027825 */ /* 0x004fca00078e0202 */
[----:B-1----:R1:W-:Y:S04]  /*0110*/  STG.E.64 desc[UR4][R2.64], R4 ;  /* 0x0000000402007986 */ /* 0x0023e8000c101b04 */
[----:B------:R1:W-:Y:S01]  /*0120*/  STG.E.64 desc[UR4][R2.64+0x8], R6 ;  /* 0x0000080602007986 */ /* 0x0003e2000c101b04 */
[----:B0-----:R-:W-:-:S03]  /*0130*/  IMAD R0, R0, UR6, RZ ;  /* 0x0000000600007c24 */ /* 0x001fc6000f8e02ff */
[----:B------:R1:W-:Y:S01]  /*0140*/  STG.E.64 desc[UR4][R2.64+0x10], R8 ;  /* 0x0000100802007986 */ /* 0x0003e2000c101b04 */
[----:B------:R-:W-:Y:S05]  /*0150*/  @!P0 BRA `(.L_x_1) ;  /* 0x0000000c00408947 */ /* 0x000fea0003800000 */
[--C-:B------:R-:W-:Y:S01]  /*0160*/  SHF.R.S32.HI R12, RZ, 0x1f, R13.reuse ;  /* 0x0000001fff0c7819 */ /* 0x100fe2000001140d */
[----:B------:R-:W-:Y:S02]  /*0170*/  IMAD.MOV.U32 R15, RZ, RZ, R13 ;  /* 0x000000ffff0f7224 */ /* 0x000fe400078e000d */
[----:B------:R-:W-:-:S07]  /*0180*/  IMAD.MOV.U32 R14, RZ, RZ, RZ ;  /* 0x000000ffff0e7224 */ /* 0x000fce00078e00ff */
.L_x_7:
[----:B------:R-:W-:Y:S01]  /*0190*/  LOP3.LUT R16, R15, 0x3, RZ, 0xc0, !PT ;  /* 0x000000030f107812 */ /* 0x000fe200078ec0ff */
[----:B------:R-:W-:Y:S03]  /*01a0*/  BSSY.RECONVERGENT B1, `(.L_x_2) ;  /* 0x00000c5000017945 */ /* 0x000fe60003800200 */
[----:B------:R-:W-:-:S04]  /*01b0*/  ISETP.NE.U32.AND P0, PT, R16, RZ, PT ;  /* 0x000000ff1000720c */ /* 0x000fc80003f05070 */
[----:B------:R-:W-:-:S13]  /*01c0*/  ISETP.NE.AND.EX P0, PT, RZ, RZ, PT, P0 ;  /* 0x000000ffff00720c */ /* 0x000fda0003f05300 */
[----:B0-----:R-:W-:Y:S05]  /*01d0*/  @!P0 BRA `(.L_x_3) ;  /* 0x0000000c00048947 */ /* 0x001fea0003800000 */
[----:B-1----:R-:W0:Y:S01]  /*01e0*/  LDC.64 R8, c[0x4][RZ] ;  /* 0x01000000ff087b82 */ /* 0x002e220000000a00 */
[----:B------:R-:W-:Y:S02]  /*01f0*/  IMAD.MOV.U32 R17, RZ, RZ, RZ ;  /* 0x000000ffff117224 */ /* 0x000fe400078e00ff */
[----:B0-----:R-:W-:-:S07]  /*0200*/  IMAD.WIDE.U32 R8, R14, 0xc80, R8 ;  /* 0x00000c800e087825 */ /* 0x001fce00078e0008 */
.L_x_6:
[----:B0-----:R-:W-:Y:S01]  /*0210*/  IMAD.MOV.U32 R19, RZ, RZ, RZ ;  /* 0x000000ffff137224 */ /* 0x001fe200078e00ff */
[----:B------:R-:W-:Y:S01]  /*0220*/  CS2R R6, SRZ ;  /* 0x0000000000067805 */ /* 0x000fe2000001ff00 */
[----:B------:R-:W-:Y:S01]  /*0230*/  IMAD.MOV.U32 R21, RZ, RZ, RZ ;  /* 0x000000ffff157224 */ /* 0x000fe200078e00ff */
[----:B------:R-:W-:-:S07]  /*0240*/  CS2R R4, SRZ ;  /* 0x0000000000047805 */ /* 0x000fce000001ff00 */
.L_x_5:
[----:B------:R-:W-:-:S05]  /*0250*/  IMAD.WIDE.U32 R10, R21, 0x4, R2 ;  /* 0x00000004150a7825 */ /* 0x000fca00078e0002 */
[----:B------:R0:W5:Y:S01]  /*0260*/  LDG.E R18, desc[UR4][R10.64+0x4] ;  /* 0x000004040a127981 */ /* 0x000162000c1e1900 */
[----:B------:R-:W-:Y:S02]  /*0270*/  IMAD.SHL.U32 R20, R21, 0x20, RZ ;  /* 0x0000002015147824 */ /* 0x000fe400078e00ff */
[----:B------:R-:W-:-:S07]  /*0280*/  IMAD.MOV.U32 R23, RZ, RZ, RZ ;  /* 0x000000ffff177224 */ /* 0x000fce00078e00ff */
.L_x_4:
[----:B-----5:R-:W-:Y:S01]  /*0290*/  SHF.R.U32.HI R24, RZ, R23, R18 ;  /* 0x00000017ff187219 */ /* 0x020fe20000011612 */
[----:B0-----:R-:W-:-:S03]  /*02a0*/  IMAD.IADD R10, R20, 0x1, R23 ;  /* 0x00000001140a7824 */ /* 0x001fc600078e0217 */
[----:B------:R-:W-:-:S04]  /*02b0*/  LOP3.LUT R11, R24, 0x1, RZ, 0xc0, !PT ;  /* 0x00000001180b7812 */ /* 0x000fc800078ec0ff */
[----:B------:R-:W-:Y:S01]  /*02c0*/  ISETP.NE.U32.AND P0, PT, R11, 0x1, PT ;  /* 0x000000010b00780c */ /* 0x000fe20003f05070 */
[----:B------:R-:W-:-:S03]  /*02d0*/  IMAD R11, R10, 0x5, RZ ;  /* 0x000000050a0b7824 */ /* 0x000fc600078e02ff */
[----:B------:R-:W-:Y:S01]  /*02e0*/  R2P PR, R24, 0x7e ;  /* 0x0000007e18007804 */ /* 0x000fe20000000000 */
[----:B------:R-:W-:-:S08]  /*02f0*/  IMAD.WIDE.U32 R10, R11, 0x4, R8 ;  /* 0x000000040b0a7825 */ /* 0x000fd000078e0008 */
[----:B------:R-:W2:Y:S04]  /*0300*/  @!P0 LDG.E R26, desc[UR4][R10.64+0x10] ;  /* 0x000010040a1a8981 */ /* 0x000ea8000c1e1900 */
[----:B------:R-:W3:Y:S04]  /*0310*/  @P1 LDG.E R28, desc[UR4][R10.64+0x24] ;  /* 0x000024040a1c1981 */ /* 0x000ee8000c1e1900 */
[----:B------:R-:W4:Y:S04]  /*0320*/  @!P0 LDG.E R22, desc[UR4][R10.64] ;  /* 0x000000040a168981 */ /* 0x000f28000c1e1900 */
[----:B------:R-:W4:Y:S04]  /*0330*/  @P2 LDG.E R25, desc[UR4][R10.64+0x38] ;  /* 0x000038040a192981 */ /* 0x000f28000c1e1900 */
[----:B------:R-:W4:Y:S01]  /*0340*/  @P1 LDG.E R27, desc[UR4][R10.64+0x20] ;  /* 0x000020040a1b1981 */ /* 0x000f22000c1e1900 */
[----:B--2---:R-:W-:-:S03]  /*0350*/  @!P0 LOP3.LUT R7, R7, R26, RZ, 0x3c, !PT ;  /* 0x0000001a07078212 */ /* 0x004fc600078e3cff */
[----:B------:R-:W2:Y:S01]  /*0360*/  @P3 LDG.E R26, desc[UR4][R10.64+0x4c] ;  /* 0x00004c040a1a3981 */ /* 0x000ea2000c1e1900 */
[----:B---3--:R-:W-:-:S03]  /*0370*/  @P1 LOP3.LUT R7, R7, R28, RZ, 0x3c, !PT ;  /* 0x0000001c07071212 */ /* 0x008fc600078e3cff */
[----:B------:R-:W3:Y:S01]  /*0380*/  @P4 LDG.E R28, desc[UR4][R10.64+0x60] ;  /* 0x000060040a1c4981 */ /* 0x000ee2000c1e1900 */
[----:B----4-:R-:W-:-:S03]  /*0390*/  @!P0 LOP3.LUT R19, R19, R22, RZ, 0x3c, !PT ;  /* 0x0000001613138212 */ /* 0x010fc600078e3cff */
[----:B------:R-:W4:Y:S01]  /*03a0*/  @!P0 LDG.E R22, desc[UR4][R10.64+0x8] ;  /* 0x000008040a168981 */ /* 0x000f22000c1e1900 */
[----:B------:R-:W-:-:S03]  /*03b0*/  @P2 LOP3.LUT R7, R7, R25, RZ, 0x3c, !PT ;  /* 0x0000001907072212 */ /* 0x000fc600078e3cff */
[----:B------:R-:W3:Y:S01]  /*03c0*/  @!P0 LDG.E R25, desc[UR4][R10.64+0x4] ;  /* 0x000004040a198981 */ /* 0x000ee2000c1e1900 */
[----:B--2---:R-:W-:-:S03]  /*03d0*/  @P3 LOP3.LUT R7, R7, R26, RZ, 0x3c, !PT ;  /* 0x0000001a07073212 */ /* 0x004fc600078e3cff */
[----:B------:R-:W2:Y:S01]  /*03e0*/  @P5 LDG.E R26, desc[UR4][R10.64+0x74] ;  /* 0x000074040a1a5981 */ /* 0x000ea2000c1e1900 */
[----:B----4-:R-:W-:-:S03]  /*03f0*/  @!P0 LOP3.LUT R5, R5, R22, RZ, 0x3c, !PT ;  /* 0x0000001605058212 */ /* 0x010fc600078e3cff */
[----:B------:R-:W4:Y:S01]  /*0400*/  @P1 LDG.E R22, desc[UR4][R10.64+0x14] ;  /* 0x000014040a161981 */ /* 0x000f22000c1e1900 */
[----:B---3--:R-:W-:-:S03]  /*0410*/  @!P0 LOP3.LUT R4, R4, R25, RZ, 0x3c, !PT ;  /* 0x0000001904048212 */ /* 0x008fc600078e3cff */
[----:B------:R-:W3:Y:S01]  /*0420*/  @!P0 LDG.E R25, desc[UR4][R10.64+0xc] ;  /* 0x00000c040a198981 */ /* 0x000ee2000c1e1900 */
[----:B------:R-:W-:-:S03]  /*0430*/  @P4 LOP3.LUT R7, R7, R28, RZ, 0x3c, !PT ;  /* 0x0000001c07074212 */ /* 0x000fc600078e3cff */
[----:B------:R-:W3:Y:S01]  /*0440*/  @P6 LDG.E R28, desc[UR4][R10.64+0x88] ;  /* 0x000088040a1c6981 */ /* 0x000ee2000c1e1900 */
[----:B--2---:R-:W-:-:S03]  /*0450*/  @P5 LOP3.LUT R7, R7, R26, RZ, 0x3c, !PT ;  /* 0x0000001a07075212 */ /* 0x004fc600078e3cff */
[----:B------:R-:W2:Y:S01]  /*0460*/  @P2 LDG.E R26, desc[UR4][R10.64+0x28] ;  /* 0x000028040a1a2981 */ /* 0x000ea2000c1e1900 */
[----:B----4-:R-:W-:-:S03]  /*0470*/  @P1 LOP3.LUT R19, R19, R22, RZ, 0x3c, !PT ;  /* 0x0000001613131212 */ /* 0x010fc600078e3cff */
[----:B------:R-:W4:Y:S01]  /*0480*/  @P1 LDG.E R22, desc[UR4][R10.64+0x1c] ;  /* 0x00001c040a161981 */ /* 0x000f22000c1e1900 */
[----:B---3--:R-:W-:-:S03]  /*0490*/  @!P0 LOP3.LUT R6, R6, R25, RZ, 0x3c, !PT ;  /* 0x0000001906068212 */ /* 0x008fc600078e3cff */
[----:B------:R-:W3:Y:S01]  /*04a0*/  @P1 LDG.E R25, desc[UR4][R10.64+0x18] ;  /* 0x000018040a191981 */ /* 0x000ee2000c1e1900 */
[----:B------:R-:W-:-:S03]  /*04b0*/  @P1 LOP3.LUT R6, R6, R27, RZ, 0x3c, !PT ;  /* 0x0000001b06061212 */ /* 0x000fc600078e3cff */
[----:B------:R-:W3:Y:S01]  /*04c0*/  @P2 LDG.E R27, desc[UR4][R10.64+0x34] ;  /* 0x000034040a1b2981 */ /* 0x000ee2000c1e1900 */
[----:B--2---:R-:W-:-:S03]  /*04d0*/  @P2 LOP3.LUT R19, R19, R26, RZ, 0x3c, !PT ;  /* 0x0000001a13132212 */ /* 0x004fc600078e3cff */
[----:B------:R-:W2:Y:S01]  /*04e0*/  @P3 LDG.E R26, desc[UR4][R10.64+0x3c] ;  /* 0x00003c040a1a3981 */ /* 0x000ea2000c1e1900 */
[----:B----4-:R-:W-:-:S03]  /*04f0*/  @P1 LOP3.LUT R5, R5, R22, RZ, 0x3c, !PT ;  /* 0x0000001605051212 */ /* 0x010fc600078e3cff */
[----:B------:R-:W4:Y:S01]  /*0500*/  @P2 LDG.E R22, desc[UR4][R10.64+0x30] ;  /* 0x000030040a162981 */ /* 0x000f22000c1e1900 */
[----:B---3--:R-:W-:-:S03]  /*0510*/  @P1 LOP3.LUT R4, R4, R25, RZ, 0x3c, !PT ;  /* 0x0000001904041212 */ /* 0x008fc600078e3cff */
        /* <DEDUP_REMOVED lines=25> */
[----:B------:R-:W-:Y:S02]  /*06b0*/  LOP3.LUT P0, RZ, R24, 0x80, RZ, 0xc0, !PT ;  /* 0x0000008018ff7812 */ /* 0x000fe4000780c0ff */
[----:B------:R-:W-:Y:S02]  /*06c0*/  @P5 LOP3.LUT R6, R6, R27, RZ, 0x3c, !PT ;  /* 0x0000001b06065212 */ /* 0x000fe400078e3cff */
[----:B------:R-:W3:Y:S01]  /*06d0*/  @P6 LDG.E R27, desc[UR4][R10.64+0x84] ;  /* 0x000084040a1b6981 */ /* 0x000ee2000c1e1900 */
[----:B--2---:R-:W-:-:S08]  /*06e0*/  @P6 LOP3.LUT R19, R19, R26, RZ, 0x3c, !PT ;  /* 0x0000001a13136212 */ /* 0x004fd000078e3cff */
        /* <DEDUP_REMOVED lines=13> */
[----:B------:R-:W-:Y:S02]  /*07c0*/  @P6 LOP3.LUT R7, R7, R28, RZ, 0x3c, !PT ;  /* 0x0000001c07076212 */ /* 0x000fe400078e3cff */
[----:B------:R-:W-:Y:S02]  /*07d0*/  @P0 LOP3.LUT R6, R6, R27, RZ, 0x3c, !PT ;  /* 0x0000001b06060212 */ /* 0x000fe400078e3cff */
[----:B--2---:R-:W-:Y:S02]  /*07e0*/  @P0 LOP3.LUT R7, R7, R26, RZ, 0x3c, !PT ;  /* 0x0000001a07070212 */ /* 0x004fe400078e3cff */
[----:B----4-:R-:W-:Y:S02]  /*07f0*/  @P0 LOP3.LUT R5, R5, R22, RZ, 0x3c, !PT ;  /* 0x0000001605050212 */ /* 0x010fe400078e3cff */
[----:B---3--:R-:W-:Y:S02]  /*0800*/  @P0 LOP3.LUT R4, R4, R25, RZ, 0x3c, !PT ;  /* 0x0000001904040212 */ /* 0x008fe400078e3cff */
[----:B------:R-:W-:-:S13]  /*0810*/  R2P PR, R24.B1, 0x7f ;  /* 0x0000007f18007804 */ /* 0x000fda0000001000 */
[----:B------:R-:W2:Y:S04]  /*0820*/  @P0 LDG.E R25, desc[UR4][R10.64+0xa4] ;  /* 0x0000a4040a190981 */ /* 0x000ea8000c1e1900 */
[----:B------:R-:W3:Y:S04]  /*0830*/  @P0 LDG.E R22, desc[UR4][R10.64+0xa0] ;  /* 0x0000a0040a160981 */ /* 0x000ee8000c1e1900 */
[----:B------:R-:W4:Y:S04]  /*0840*/  @P0 LDG.E R26, desc[UR4][R10.64+0xa8] ;  /* 0x0000a8040a1a0981 */ /* 0x000f28000c1e1900 */
[----:B------:R-:W4:Y:S01]  /*0850*/  @P1 LDG.E R27, desc[UR4][R10.64+0xb8] ;  /* 0x0000b8040a1b1981 */ /* 0x000f22000c1e1900 */
[----:B--2---:R-:W-:-:S03]  /*0860*/  @P0 LOP3.LUT R4, R4, R25, RZ, 0x3c, !PT ;  /* 0x0000001904040212 */ /* 0x004fc600078e3cff */
[----:B------:R-:W2:Y:S01]  /*0870*/  @P0 LDG.E R25, desc[UR4][R10.64+0xac] ;  /* 0x0000ac040a190981 */ /* 0x000ea2000c1e1900 */
[----:B---3--:R-:W-:-:S03]  /*0880*/  @P0 LOP3.LUT R19, R19, R22, RZ, 0x3c, !PT ;  /* 0x0000001613130212 */ /* 0x008fc600078e3cff */
[----:B------:R-:W3:Y:S01]  /*0890*/  @P0 LDG.E R22, desc[UR4][R10.64+0xb0] ;  /* 0x0000b0040a160981 */ /* 0x000ee2000c1e1900 */
[----:B----4-:R-:W-:-:S03]  /*08a0*/  @P0 LOP3.LUT R5, R5, R26, RZ, 0x3c, !PT ;  /* 0x0000001a05050212 */ /* 0x010fc600078e3cff */
[----:B------:R-:W4:Y:S01]  /*08b0*/  @P1 LDG.E R26, desc[UR4][R10.64+0xb4] ;  /* 0x0000b4040a1a1981 */ /* 0x000f22000c1e1900 */
[----:B--2---:R-:W-:-:S03]  /*08c0*/  @P0 LOP3.LUT R6, R6, R25, RZ, 0x3c, !PT ;  /* 0x0000001906060212 */ /* 0x004fc600078e3cff */
[----:B------:R-:W2:Y:S01]  /*08d0*/  @P1 LDG.E R25, desc[UR4][R10.64+0xc0] ;  /* 0x0000c0040a191981 */ /* 0x000ea2000c1e1900 */
[----:B---3--:R-:W-:Y:S02]  /*08e0*/  @P0 LOP3.LUT R7, R7, R22, RZ, 0x3c, !PT ;  /* 0x0000001607070212 */ /* 0x008fe400078e3cff */
[----:B------:R-:W-:Y:S01]  /*08f0*/  LOP3.LUT P0, RZ, R24, 0x8000, RZ, 0xc0, !PT ;  /* 0x0000800018ff7812 */ /* 0x000fe2000780c0ff */
[----:B------:R-:W3:Y:S04]  /*0900*/  @P1 LDG.E R22, desc[UR4][R10.64+0xbc] ;  /* 0x0000bc040a161981 */ /* 0x000ee8000c1e1900 */
[----:B------:R-:W3:Y:S01]  /*0910*/  @P1 LDG.E R24, desc[UR4][R10.64+0xc4] ;  /* 0x0000c4040a181981 */ /* 0x000ee2000c1e1900 */
[----:B----4-:R-:W-:-:S03]  /*0920*/  @P1 LOP3.LUT R19, R19, R26, RZ, 0x3c, !PT ;  /* 0x0000001a13131212 */ /* 0x010fc600078e3cff */
[----:B------:R-:W4:Y:S01]  /*0930*/  @P2 LDG.E R26, desc[UR4][R10.64+0xc8] ;  /* 0x0000c8040a1a2981 */ /* 0x000f22000c1e1900 */
[----:B------:R-:W-:-:S03]  /*0940*/  @P1 LOP3.LUT R4, R4, R27, RZ, 0x3c, !PT ;  /* 0x0000001b04041212 */ /* 0x000fc600078e3cff */
[----:B------:R-:W4:Y:S04]  /*0950*/  @P2 LDG.E R27, desc[UR4][R10.64+0xd4] ;  /* 0x0000d4040a1b2981 */ /* 0x000f28000c1e1900 */
[----:B------:R-:W4:Y:S01]  /*0960*/  @P0 LDG.E R29, desc[UR4][R10.64+0x138] ;  /* 0x000138040a1d0981 */ /* 0x000f22000c1e1900 */
[----:B--2---:R-:W-:-:S03]  /*0970*/  @P1 LOP3.LUT R6, R6, R25, RZ, 0x3c, !PT ;  /* 0x0000001906061212 */ /* 0x004fc600078e3cff */
[----:B------:R-:W2:Y:S01]  /*0980*/  @P2 LDG.E R25, desc[UR4][R10.64+0xcc] ;  /* 0x0000cc040a192981 */ /* 0x000ea2000c1e1900 */
[----:B---3--:R-:W-:-:S03]  /*0990*/  @P1 LOP3.LUT R5, R5, R22, RZ, 0x3c, !PT ;  /* 0x0000001605051212 */ /* 0x008fc600078e3cff */
[----:B------:R-:W3:Y:S01]  /*09a0*/  @P2 LDG.E R22, desc[UR4][R10.64+0xd0] ;  /* 0x0000d0040a162981 */ /* 0x000ee2000c1e1900 */
[----:B------:R-:W-:-:S03]  /*09b0*/  @P1 LOP3.LUT R7, R7, R24, RZ, 0x3c, !PT ;  /* 0x0000001807071212 */ /* 0x000fc600078e3cff */
[----:B------:R-:W3:Y:S01]  /*09c0*/  @P3 LDG.E R24, desc[UR4][R10.64+0xdc] ;  /* 0x0000dc040a183981 */ /* 0x000ee2000c1e1900 */
[----:B----4-:R-:W-:-:S03]  /*09d0*/  @P2 LOP3.LUT R19, R19, R26, RZ, 0x3c, !PT ;  /* 0x0000001a13132212 */ /* 0x010fc600078e3cff */
[----:B------:R-:W4:Y:S01]  /*09e0*/  @P4 LDG.E R26, desc[UR4][R10.64+0xf0] ;  /* 0x0000f0040a1a4981 */ /* 0x000f22000c1e1900 */
[----:B--2---:R-:W-:-:S03]  /*09f0*/  @P2 LOP3.LUT R4, R4, R25, RZ, 0x3c, !PT ;  /* 0x0000001904042212 */ /* 0x004fc600078e3cff */
[----:B------:R-:W2:Y:S01]  /*0a00*/  @P3 LDG.E R25, desc[UR4][R10.64+0xe0] ;  /* 0x0000e0040a193981 */ /* 0x000ea2000c1e1900 */
[----:B---3--:R-:W-:-:S03]  /*0a10*/  @P2 LOP3.LUT R5, R5, R22, RZ, 0x3c, !PT ;  /* 0x0000001605052212 */ /* 0x008fc600078e3cff */
[----:B------:R-:W3:Y:S01]  /*0a20*/  @P2 LDG.E R22, desc[UR4][R10.64+0xd8] ;  /* 0x0000d8040a162981 */ /* 0x000ee2000c1e1900 */
[----:B------:R-:W-:-:S03]  /*0a30*/  @P3 LOP3.LUT R19, R19, R24, RZ, 0x3c, !PT ;  /* 0x0000001813133212 */ /* 0x000fc600078e3cff */
[----:B------:R-:W4:Y:S01]  /*0a40*/  @P3 LDG.E R24, desc[UR4][R10.64+0xe4] ;  /* 0x0000e4040a183981 */ /* 0x000f22000c1e1900 */
[----:B--2---:R-:W-:-:S03]  /*0a50*/  @P3 LOP3.LUT R4, R4, R25, RZ, 0x3c, !PT ;  /* 0x0000001904043212 */ /* 0x004fc600078e3cff */
[----:B------:R-:W2:Y:S01]  /*0a60*/  @P3 LDG.E R25, desc[UR4][R10.64+0xe8] ;  /* 0x0000e8040a193981 */ /* 0x000ea2000c1e1900 */
[----:B---3--:R-:W-:-:S03]  /*0a70*/  @P2 LOP3.LUT R7, R7, R22, RZ, 0x3c, !PT ;  /* 0x0000001607072212 */ /* 0x008fc600078e3cff */
[----:B------:R-:W3:Y:S01]  /*0a80*/  @P3 LDG.E R22, desc[UR4][R10.64+0xec] ;  /* 0x0000ec040a163981 */ /* 0x000ee2000c1e1900 */
[----:B----4-:R-:W-:-:S03]  /*0a90*/  @P3 LOP3.LUT R5, R5, R24, RZ, 0x3c, !PT ;  /* 0x0000001805053212 */ /* 0x010fc600078e3cff */
[----:B------:R-:W4:Y:S01]  /*0aa0*/  @P5 LDG.E R24, desc[UR4][R10.64+0x104] ;  /* 0x000104040a185981 */ /* 0x000f22000c1e1900 */
[----:B------:R-:W-:Y:S02]  /*0ab0*/  @P2 LOP3.LUT R6, R6, R27, RZ, 0x3c, !PT ;  /* 0x0000001b06062212 */ /* 0x000fe400078e3cff */
[----:B------:R-:W-:Y:S01]  /*0ac0*/  @P4 LOP3.LUT R19, R19, R26, RZ, 0x3c, !PT ;  /* 0x0000001a13134212 */ /* 0x000fe200078e3cff */
        /* <DEDUP_REMOVED lines=10> */
[----:B---3--:R-:W-:-:S03]  /*0b70*/  @P4 LOP3.LUT R5, R5, R22, RZ, 0x3c, !PT ;  /* 0x0000001605054212 */ /* 0x008fc600078e3cff */
[----:B------:R-:W3:Y:S01]  /*0b80*/  @P5 LDG.E R22, desc[UR4][R10.64+0x10c] ;  /* 0x00010c040a165981 */ /* 0x000ee2000c1e1900 */
[----:B----4-:R-:W-:-:S03]  /*0b90*/  @P4 LOP3.LUT R7, R7, R24, RZ, 0x3c, !PT ;  /* 0x0000001807074212 */ /* 0x010fc600078e3cff */
[----:B------:R-:W4:Y:S01]  /*0ba0*/  @P5 LDG.E R24, desc[UR4][R10.64+0x114] ;  /* 0x000114040a185981 */ /* 0x000f22000c1e1900 */
        /* <DEDUP_REMOVED lines=18> */
[----:B------:R-:W-:-:S05]  /*0cd0*/  VIADD R23, R23, 0x10 ;  /* 0x0000001017177836 */ /* 0x000fca0000000000 */
[----:B------:R-:W-:Y:S02]  /*0ce0*/  ISETP.NE.AND P1, PT, R23, 0x20, PT ;  /* 0x000000201700780c */ /* 0x000fe40003f25270 */
[----:B------:R-:W-:Y:S02]  /*0cf0*/  @P0 LOP3.LUT R19, R19, R26, RZ, 0x3c, !PT ;  /* 0x0000001a13130212 */ /* 0x000fe400078e3cff */
[----:B------:R-:W-:Y:S02]  /*0d00*/  @P0 LOP3.LUT R4, R4, R27, RZ, 0x3c, !PT ;  /* 0x0000001b04040212 */ /* 0x000fe400078e3cff */
[----:B--2---:R-:W-:-:S04]  /*0d10*/  @P6 LOP3.LUT R6, R6, R25, RZ, 0x3c, !PT ;  /* 0x0000001906066212 */ /* 0x004fc800078e3cff */
[----:B------:R-:W-:Y:S02]  /*0d20*/  @P0 LOP3.LUT R6, R6, R29, RZ, 0x3c, !PT ;  /* 0x0000001d06060212 */ /* 0x000fe400078e3cff */
[----:B---3--:R-:W-:Y:S02]  /*0d30*/  @P0 LOP3.LUT R5, R5, R22, RZ, 0x3c, !PT ;  /* 0x0000001605050212 */ /* 0x008fe400078e3cff */
[----:B----4-:R-:W-:Y:S01]  /*0d40*/  @P0 LOP3.LUT R7, R7, R24, RZ, 0x3c, !PT ;  /* 0x0000001807070212 */ /* 0x010fe200078e3cff */
[----:B------:R-:W-:Y:S06]  /*0d50*/  @P1 BRA `(.L_x_4) ;  /* 0xfffffff4004c1947 */ /* 0x000fec000383ffff */
[----:B------:R-:W-:-:S05]  /*0d60*/  VIADD R21, R21, 0x1 ;  /* 0x0000000115157836 */ /* 0x000fca0000000000 */
[----:B------:R-:W-:-:S13]  /*0d70*/  ISETP.NE.AND P0, PT, R21, 0x5, PT ;  /* 0x000000051500780c */ /* 0x000fda0003f05270 */
[----:B------:R-:W-:Y:S05]  /*0d80*/  @P0 BRA `(.L_x_5) ;  /* 0xfffffff400300947 */ /* 0x000fea000383ffff */
[----:B------:R0:W-:Y:S01]  /*0d90*/  STG.E.64 desc[UR4][R2.64+0x8], R4 ;  /* 0x0000080402007986 */ /* 0x0001e2000c101b04 */
[----:B------:R-:W-:-:S03]  /*0da0*/  VIADD R17, R17, 0x1 ;  /* 0x0000000111117836 */ /* 0x000fc60000000000 */
[----:B------:R0:W-:Y:S02]  /*0db0*/  STG.E.64 desc[UR4][R2.64+0x10], R6 ;  /* 0x0000100602007986 */ /* 0x0001e4000c101b04 */
[----:B------:R-:W-:Y:S02]  /*0dc0*/  ISETP.GE.U32.AND P0, PT, R17, R16, PT ;  /* 0x000000101100720c */ /* 0x000fe40003f06070 */
[----:B------:R0:W-:Y:S11]  /*0dd0*/  STG.E desc[UR4][R2.64+0x4], R19 ;  /* 0x0000041302007986 */ /* 0x0001f6000c101904 */
[----:B------:R-:W-:Y:S05]  /*0de0*/  @!P0 BRA `(.L_x_6) ;  /* 0xfffffff400088947 */ /* 0x000fea000383ffff */
.L_x_3:
[----:B------:R-:W-:Y:S05]  /*0df0*/  BSYNC.RECONVERGENT B1 ;  /* 0x0000000000017941 */ /* 0x000fea0003800200 */
.L_x_2:
[C---:B------:R-:W-:Y:S01]  /*0e00*/  ISETP.GT.U32.AND P0, PT, R15.reuse, 0x3, PT ;  /* 0x000000030f00780c */ /* 0x040fe20003f04070 */
[----:B------:R-:W-:Y:S01]  /*0e10*/  VIADD R14, R14, 0x1 ;  /* 0x000000010e0e7836 */ /* 0x000fe20000000000 */
[--C-:B------:R-:W-:Y:S02]  /*0e20*/  SHF.R.U64 R15, R15, 0x2, R12.reuse ;  /* 0x000000020f0f7819 */ /* 0x100fe4000000120c */
[----:B------:R-:W-:Y:S02]  /*0e30*/  ISETP.GT.U32.AND.EX P0, PT, R12, RZ, PT, P0 ;  /* 0x000000ff0c00720c */ /* 0x000fe40003f04100 */
[----:B------:R-:W-:-:S11]  /*0e40*/  SHF.R.U32.HI R12, RZ, 0x2, R12 ;  /* 0x00000002ff0c7819 */ /* 0x000fd6000001160c */
[----:B------:R-:W-:Y:S05]  /*0e50*/  @P0 BRA `(.L_x_7) ;  /* 0xfffffff000cc0947 */ /* 0x000fea000383ffff */
.L_x_1:
[----:B------:R-:W-:Y:S05]  /*0e60*/  BSYNC.RECONVERGENT B0 ;  /* 0x0000000000007941 */ /* 0x000fea0003800200 */
.L_x_0:
[----:B------:R-:W2:Y:S01]  /*0e70*/  LDCU UR6, c[0x0][0x390] ;  /* 0x00007200ff0677ac */ /* 0x000ea20008000800 */
[----:B------:R3:W-:Y:S04]  /*0e80*/  STG.E.64 desc[UR4][R2.64+0x18], RZ ;  /* 0x000018ff02007986 */ /* 0x0007e8000c101b04 */
[----:B------:R3:W-:Y:S04]  /*0e90*/  STG.E desc[UR4][R2.64+0x20], RZ ;  /* 0x000020ff02007986 */ /* 0x0007e8000c101904 */
[----:B------:R3:W-:Y:S01]  /*0ea0*/  STG.E.64 desc[UR4][R2.64+0x28], RZ ;  /* 0x000028ff02007986 */ /* 0x0007e2000c101b04 */
[----:B--2---:R-:W-:-:S13]  /*0eb0*/  ISETP.GE.AND P0, PT, R13, UR6, PT ;  /* 0x000000060d007c0c */ /* 0x004fda000bf06270 */
[----:B---3--:R-:W-:Y:S05]  /*0ec0*/  @P0 EXIT ;  /* 0x000000000000094d */ /* 0x008fea0003800000 */
[----:B-1----:R-:W1:Y:S01]  /*0ed0*/  I2F.U32.RP R9, R0 ;  /* 0x0000000000097306 */ /* 0x002e620000209000 */
[C---:B0-----:R-:W-:Y:S01]  /*0ee0*/  IMAD.IADD R6, R0.reuse, 0x1, R13 ;  /* 0x0000000100067824 */ /* 0x041fe200078e020d */
[----:B------:R-:W-:Y:S01]  /*0ef0*/  ISETP.NE.U32.AND P2, PT, R0, RZ, PT ;  /* 0x000000ff0000720c */ /* 0x000fe20003f45070 */
[----:B------:R-:W-:Y:S01]  /*0f00*/  IMAD.MOV R11, RZ, RZ, -R0 ;  /* 0x000000ffff0b7224 */ /* 0x000fe200078e0a00 */
[----:B------:R-:W-:Y:S02]  /*0f10*/  BSSY.RECONVERGENT B0, `(.L_x_8) ;  /* 0x000003a000007945 */ /* 0x000fe40003800200 */
[C---:B------:R-:W-:Y:S02]  /*0f20*/  ISETP.GE.AND P0, PT, R6.reuse, UR6, PT ;  /* 0x0000000606007c0c */ /* 0x040fe4000bf06270 */
[----:B------:R-:W-:Y:S02]  /*0f30*/  VIMNMX R7, PT, PT, R6, UR6, !PT ;  /* 0x0000000606077c48 */ /* 0x000fe4000ffe0100 */
[----:B------:R-:W-:-:S04]  /*0f40*/  SEL R8, RZ, 0x1, P0 ;  /* 0x00000001ff087807 */ /* 0x000fc80000000000 */
[----:B------:R-:W-:Y:S01]  /*0f50*/  IADD3 R7, PT, PT, R7, -R6, -R8 ;  /* 0x8000000607077210 */ /* 0x000fe20007ffe808 */
[----:B-1----:R-:W0:Y:S02]  /*0f60*/  MUFU.RCP R9, R9 ;  /* 0x0000000900097308 */ /* 0x002e240000001000 */
[----:B0-----:R-:W-:-:S06]  /*0f70*/  VIADD R4, R9, 0xffffffe ;  /* 0x0ffffffe09047836 */ /* 0x001fcc0000000000 */
[----:B------:R0:W1:Y:S02]  /*0f80*/  F2I.FTZ.U32.TRUNC.NTZ R5, R4 ;  /* 0x0000000400057305 */ /* 0x000064000021f000 */
[----:B0-----:R-:W-:Y:S02]  /*0f90*/  IMAD.MOV.U32 R4, RZ, RZ, RZ ;  /* 0x000000ffff047224 */ /* 0x001fe400078e00ff */
[----:B-1----:R-:W-:-:S04]  /*0fa0*/  IMAD R11, R11, R5, RZ ;  /* 0x000000050b0b7224 */ /* 0x002fc800078e02ff */
[----:B------:R-:W-:-:S06]  /*0fb0*/  IMAD.HI.U32 R10, R5, R11, R4 ;  /* 0x0000000b050a7227 */ /* 0x000fcc00078e0004 */
[----:B------:R-:W-:-:S04]  /*0fc0*/  IMAD.HI.U32 R9, R10, R7, RZ ;  /* 0x000000070a097227 */ /* 0x000fc800078e00ff */
[----:B------:R-:W-:-:S04]  /*0fd0*/  IMAD.MOV R4, RZ, RZ, -R9 ;  /* 0x000000ffff047224 */ /* 0x000fc800078e0a09 */
[----:B------:R-:W-:Y:S02]  /*0fe0*/  IMAD R7, R0, R4, R7 ;  /* 0x0000000400077224 */ /* 0x000fe400078e0207 */
[----:B------:R-:W0:Y:S03]  /*0ff0*/  LDC.64 R4, c[0x0][0x388] ;  /* 0x0000e200ff047b82 */ /* 0x000e260000000a00 */
[----:B------:R-:W-:-:S13]  /*1000*/  ISETP.GE.U32.AND P0, PT, R7, R0, PT ;  /* 0x000000000700720c */ /* 0x000fda0003f06070 */
[----:B------:R-:W-:Y:S02]  /*1010*/  @P0 IMAD.IADD R7, R7, 0x1, -R0 ;  /* 0x0000000107070824 */ /* 0x000fe400078e0a00 */
[----:B------:R-:W-:-:S03]  /*1020*/  @P0 VIADD R9, R9, 0x1 ;  /* 0x0000000109090836 */ /* 0x000fc60000000000 */
[----:B------:R-:W-:-:S13]  /*1030*/  ISETP.GE.U32.AND P1, PT, R7, R0, PT ;  /* 0x000000000700720c */ /* 0x000fda0003f26070 */
[----:B------:R-:W-:Y:S01]  /*1040*/  @P1 VIADD R9, R9, 0x1 ;  /* 0x0000000109091836 */ /* 0x000fe20000000000 */
[----:B------:R-:W-:-:S05]  /*1050*/  @!P2 LOP3.LUT R9, RZ, R0, RZ, 0x33, !PT ;  /* 0x00000000ff09a212 */ /* 0x000fca00078e33ff */
[----:B------:R-:W-:-:S05]  /*1060*/  IMAD.IADD R8, R8, 0x1, R9 ;  /* 0x0000000108087824 */ /* 0x000fca00078e0209 */
[C---:B------:R-:W-:Y:S02]  /*1070*/  LOP3.LUT R6, R8.reuse, 0x3, RZ, 0xc0, !PT ;  /* 0x0000000308067812 */ /* 0x040fe400078ec0ff */
[----:B------:R-:W-:Y:S02]  /*1080*/  ISETP.GE.U32.AND P1, PT, R8, 0x3, PT ;  /* 0x000000030800780c */ /* 0x000fe40003f26070 */
[----:B------:R-:W-:-:S13]  /*1090*/  ISETP.NE.AND P0, PT, R6, 0x3, PT ;  /* 0x000000030600780c */ /* 0x000fda0003f05270 */
[----:B0-----:R-:W-:Y:S05]  /*10a0*/  @!P0 BRA `(.L_x_9) ;  /* 0x0000000000808947 */ /* 0x001fea0003800000 */
[----:B------:R-:W0:Y:S01]  /*10b0*/  LDC.64 R6, c[0x0][0x388] ;  /* 0x0000e200ff067b82 */ /* 0x000e220000000a00 */
[----:B------:R-:W-:-:S05]  /*10c0*/  VIADD R8, R8, 0x1 ;  /* 0x0000000108087836 */ /* 0x000fca0000000000 */
[----:B------:R-:W-:-:S05]  /*10d0*/  LOP3.LUT R8, R8, 0x3, RZ, 0xc0, !PT ;  /* 0x0000000308087812 */ /* 0x000fca00078ec0ff */
[----:B------:R-:W-:-:S07]  /*10e0*/  IMAD.MOV R12, RZ, RZ, -R8 ;  /* 0x000000ffff0c7224 */ /* 0x000fce00078e0a08 */
.L_x_10:
[----:B-1----:R-:W2:Y:S04]  /*10f0*/  LDG.E.64 R14, desc[UR4][R2.64] ;  /* 0x00000004020e7981 */ /* 0x002ea8000c1e1b00 */
[----:B------:R-:W3:Y:S04]  /*1100*/  LDG.E.64 R10, desc[UR4][R2.64+0x10] ;  /* 0x00001004020a7981 */ /* 0x000ee8000c1e1b00 */
[----:B------:R-:W4:Y:S01]  /*1110*/  LDG.E.64 R8, desc[UR4][R2.64+0x8] ;  /* 0x0000080402087981 */ /* 0x000f22000c1e1b00 */
[----:B0-----:R-:W-:-:S04]  /*1120*/  IMAD.WIDE R18, R13, 0x4, R6 ;  /* 0x000000040d127825 */ /* 0x001fc800078e0206 */
[----:B------:R-:W-:Y:S02]  /*1130*/  VIADD R12, R12, 0x1 ;  /* 0x000000010c0c7836 */ /* 0x000fe40000000000 */
[----:B------:R-:W-:-:S03]  /*1140*/  IMAD.IADD R13, R0, 0x1, R13 ;  /* 0x00000001000d7824 */ /* 0x000fc600078e020d */
[----:B------:R-:W-:Y:S02]  /*1150*/  ISETP.NE.AND P0, PT, R12, RZ, PT ;  /* 0x000000ff0c00720c */ /* 0x000fe40003f05270 */
[----:B--2---:R-:W-:Y:S01]  /*1160*/  SHF.R.U32.HI R16, RZ, 0x2, R15 ;  /* 0x00000002ff107819 */ /* 0x004fe2000001160f */
[----:B------:R-:W-:-:S03]  /*1170*/  VIADD R14, R14, 0x587c5 ;  /* 0x000587c50e0e7836 */ /* 0x000fc60000000000 */
[----:B------:R-:W-:Y:S01]  /*1180*/  LOP3.LUT R16, R16, R15, RZ, 0x3c, !PT ;  /* 0x0000000f10107212 */ /* 0x000fe200078e3cff */
[----:B---3--:R-:W-:Y:S02]  /*1190*/  IMAD.SHL.U32 R15, R11, 0x10, RZ ;  /* 0x000000100b0f7824 */ /* 0x008fe400078e00ff */
[----:B------:R-:W-:Y:S02]  /*11a0*/  IMAD.MOV.U32 R21, RZ, RZ, R10 ;  /* 0x000000ffff157224 */ /* 0x000fe400078e000a */
[----:B------:R-:W-:Y:S02]  /*11b0*/  IMAD.SHL.U32 R17, R16, 0x2, RZ ;  /* 0x0000000210117824 */ /* 0x000fe400078e00ff */
[----:B----4-:R-:W-:-:S03]  /*11c0*/  IMAD.MOV.U32 R20, RZ, RZ, R9 ;  /* 0x000000ffff147224 */ /* 0x010fc600078e0009 */
[----:B------:R-:W-:Y:S02]  /*11d0*/  LOP3.LUT R16, R16, R17, R15, 0x96, !PT ;  /* 0x0000001110107212 */ /* 0x000fe400078e960f */
[----:B------:R1:W-:Y:S02]  /*11e0*/  STG.E.64 desc[UR4][R2.64+0x8], R20 ;  /* 0x0000081402007986 */ /* 0x0003e4000c101b04 */
[----:B------:R-:W-:Y:S01]  /*11f0*/  LOP3.LUT R17, R16, R11, RZ, 0x3c, !PT ;  /* 0x0000000b10117212 */ /* 0x000fe200078e3cff */
[----:B------:R-:W-:-:S04]  /*1200*/  IMAD.MOV.U32 R16, RZ, RZ, 0x2f800000 ;  /* 0x2f800000ff107424 */ /* 0x000fc800078e00ff */
[----:B------:R-:W-:-:S05]  /*1210*/  IMAD.IADD R15, R17, 0x1, R14 ;  /* 0x00000001110f7824 */ /* 0x000fca00078e020e */
[----:B------:R-:W-:-:S05]  /*1220*/  I2FP.F32.U32 R15, R15 ;  /* 0x0000000f000f7245 */ /* 0x000fca0000201000 */
[----:B------:R-:W-:Y:S01]  /*1230*/  FFMA R9, R15, R16, 1.1641532182693481445e-10 ;  /* 0x2f0000000f097423 */ /* 0x000fe20000000010 */
[----:B------:R-:W-:Y:S02]  /*1240*/  IMAD.MOV.U32 R15, RZ, RZ, R8 ;  /* 0x000000ffff0f7224 */ /* 0x000fe400078e0008 */
[----:B------:R-:W-:Y:S02]  /*1250*/  IMAD.MOV.U32 R16, RZ, RZ, R11 ;  /* 0x000000ffff107224 */ /* 0x000fe400078e000b */
[----:B------:R-:W-:Y:S01]  /*1260*/  FADD R9, R9, R9 ;  /* 0x0000000909097221 */ /* 0x000fe20000000000 */
[----:B------:R1:W-:Y:S04]  /*1270*/  STG.E.64 desc[UR4][R2.64], R14 ;  /* 0x0000000e02007986 */ /* 0x0003e8000c101b04 */
[----:B------:R1:W-:Y:S04]  /*1280*/  STG.E.64 desc[UR4][R2.64+0x10], R16 ;  /* 0x0000101002007986 */ /* 0x0003e8000c101b04 */
[----:B------:R1:W-:Y:S01]  /*1290*/  STG.E desc[UR4][R18.64], R9 ;  /* 0x0000000912007986 */ /* 0x0003e2000c101904 */
[----:B------:R-:W-:Y:S05]  /*12a0*/  @P0 BRA `(.L_x_10) ;  /* 0xfffffffc00900947 */ /* 0x000fea000383ffff */
.L_x_9:
[----:B------:R-:W-:Y:S05]  /*12b0*/  BSYNC.RECONVERGENT B0 ;  /* 0x0000000000007941 */ /* 0x000fea0003800200 */
.L_x_8:
[----:B------:R-:W-:Y:S05]  /*12c0*/  @!P1 EXIT ;  /* 0x000000000000994d */ /* 0x000fea0003800000 */
.L_x_11:
[----:B01----:R-:W2:Y:S04]  /*12d0*/  LDG.E.64 R16, desc[UR4][R2.64] ;  /* 0x0000000402107981 */ /* 0x003ea8000c1e1b00 */
[----:B------:R-:W3:Y:S04]  /*12e0*/  LDG.E.64 R10, desc[UR4][R2.64+0x10] ;  /* 0x00001004020a7981 */ /* 0x000ee8000c1e1b00 */
[----:B------:R-:W4:Y:S01]  /*12f0*/  LDG.E.64 R8, desc[UR4][R2.64+0x8] ;  /* 0x0000080402087981 */ /* 0x000f22000c1e1b00 */
[----:B------:R-:W-:Y:S01]  /*1300*/  IMAD.WIDE R14, R13, 0x4, R4 ;  /* 0x000000040d0e7825 */ /* 0x000fe200078e0204 */
[----:B--2---:R-:W-:-:S03]  /*1310*/  SHF.R.U32.HI R6, RZ, 0x2, R17 ;  /* 0x00000002ff067819 */ /* 0x004fc60000011611 */
[----:B------:R-:W-:Y:S01]  /*1320*/  VIADD R16, R16, 0x587c5 ;  /* 0x000587c510107836 */ /* 0x000fe20000000000 */
[----:B------:R-:W-:Y:S01]  /*1330*/  LOP3.LUT R6, R6, R17, RZ, 0x3c, !PT ;  /* 0x0000001106067212 */ /* 0x000fe200078e3cff */
[----:B---3--:R-:W-:Y:S02]  /*1340*/  IMAD.SHL.U32 R7, R11, 0x10, RZ ;  /* 0x000000100b077824 */ /* 0x008fe400078e00ff */
[----:B------:R-:W-:Y:S02]  /*1350*/  IMAD.MOV.U32 R25, RZ, RZ, R10 ;  /* 0x000000ffff197224 */ /* 0x000fe400078e000a */
[C---:B------:R-:W-:Y:S02]  /*1360*/  IMAD.SHL.U32 R12, R6.reuse, 0x2, RZ ;  /* 0x00000002060c7824 */ /* 0x040fe400078e00ff */
[----:B------:R-:W-:Y:S02]  /*1370*/  IMAD.MOV.U32 R18, RZ, RZ, R11 ;  /* 0x000000ffff127224 */ /* 0x000fe400078e000b */
[----:B----4-:R-:W-:Y:S01]  /*1380*/  IMAD.MOV.U32 R24, RZ, RZ, R9 ;  /* 0x000000ffff187224 */ /* 0x010fe200078e0009 */
[----:B------:R-:W-:Y:S01]  /*1390*/  LOP3.LUT R12, R6, R12, R7, 0x96, !PT ;  /* 0x0000000c060c7212 */ /* 0x000fe200078e9607 */
[----:B------:R-:W-:-:S02]  /*13a0*/  IMAD.MOV.U32 R6, RZ, RZ, 0x2f800000 ;  /* 0x2f800000ff067424 */ /* 0x000fc400078e00ff */
[----:B------:R-:W-:Y:S01]  /*13b0*/  IMAD.MOV.U32 R17, RZ, RZ, R8 ;  /* 0x000000ffff117224 */ /* 0x000fe200078e0008 */
[----:B------:R-:W-:Y:S01]  /*13c0*/  LOP3.LUT R19, R12, R11, RZ, 0x3c, !PT ;  /* 0x0000000b0c137212 */ /* 0x000fe200078e3cff */
[----:B------:R-:W-:Y:S04]  /*13d0*/  STG.E.64 desc[UR4][R2.64+0x8], R24 ;  /* 0x0000081802007986 */ /* 0x000fe8000c101b04 */
[----:B------:R-:W-:Y:S01]  /*13e0*/  IMAD.IADD R7, R19, 0x1, R16 ;  /* 0x0000000113077824 */ /* 0x000fe200078e0210 */
[----:B------:R-:W-:Y:S04]  /*13f0*/  STG.E.64 desc[UR4][R2.64+0x10], R18 ;  /* 0x0000101202007986 */ /* 0x000fe8000c101b04 */
[----:B------:R-:W-:Y:S01]  /*1400*/  I2FP.F32.U32 R7, R7 ;  /* 0x0000000700077245 */ /* 0x000fe20000201000 */
[----:B------:R-:W-:Y:S04]  /*1410*/  STG.E.64 desc[UR4][R2.64], R16 ;  /* 0x0000001002007986 */ /* 0x000fe8000c101b04 */
[----:B------:R-:W-:-:S04]  /*1420*/  FFMA R7, R7, R6, 1.1641532182693481445e-10 ;  /* 0x2f00000007077423 */ /* 0x000fc80000000006 */
[----:B------:R-:W-:-:S05]  /*1430*/  FADD R7, R7, R7 ;  /* 0x0000000707077221 */ /* 0x000fca0000000000 */
[----:B------:R0:W-:Y:S04]  /*1440*/  STG.E desc[UR4][R14.64], R7 ;  /* 0x000000070e007986 */ /* 0x0001e8000c101904 */
[----:B------:R-:W2:Y:S04]  /*1450*/  LDG.E.64 R20, desc[UR4][R2.64] ;  /* 0x0000000402147981 */ /* 0x000ea8000c1e1b00 */
[----:B------:R-:W3:Y:S04]  /*1460*/  LDG.E.64 R8, desc[UR4][R2.64+0x10] ;  /* 0x0000100402087981 */ /* 0x000ee8000c1e1b00 */
[----:B------:R-:W4:Y:S01]  /*1470*/  LDG.E.64 R10, desc[UR4][R2.64+0x8] ;  /* 0x00000804020a7981 */ /* 0x000f22000c1e1b00 */
[----:B0-----:R-:W-:Y:S01]  /*1480*/  IMAD.WIDE R14, R0, 0x4, R14 ;  /* 0x00000004000e7825 */ /* 0x001fe200078e020e */
        /* <DEDUP_REMOVED lines=9> */
[----:B------:R-:W-:-:S03]  /*1520*/  IMAD.MOV.U32 R19, RZ, RZ, R10 ;  /* 0x000000ffff137224 */ /* 0x000fc600078e000a */
        /* <DEDUP_REMOVED lines=35> */
[----:B0-----:R-:W-:-:S04]  /*1760*/  IMAD.WIDE R14, R0, 0x4, R14 ;  /* 0x00000004000e7825 */ /* 0x001fc800078e020e */
[----:B------:R-:W-:-:S05]  /*1770*/  IMAD R13, R0, 0x4, R13 ;  /* 0x00000004000d7824 */ /* 0x000fca00078e020d */
[----:B------:R-:W-:Y:S02]  /*1780*/  ISETP.GE.AND P0, PT, R13, UR6, PT ;  /* 0x000000060d007c0c */ /* 0x000fe4000bf06270 */
        /* <DEDUP_REMOVED lines=10> */
[----:B------:R-:W-:-:S04]  /*1830*/  IMAD.MOV.U32 R20, RZ, RZ, R11 ;  /* 0x000000ffff147224 */ /* 0x000fc800078e000b */
[----:B------:R-:W-:Y:S01]  /*1840*/  IMAD.IADD R12, R7, 0x1, R18 ;  /* 0x00000001070c7824 */ /* 0x000fe200078e0212 */
[----:B------:R0:W-:Y:S04]  /*1850*/  STG.E.64 desc[UR4][R2.64+0x8], R20 ;  /* 0x0000081402007986 */ /* 0x0001e8000c101b04 */
[----:B------:R-:W-:-:S05]  /*1860*/  I2FP.F32.U32 R17, R12 ;  /* 0x0000000c00117245 */ /* 0x000fca0000201000 */
[----:B------:R-:W-:Y:S01]  /*1870*/  FFMA R17, R17, R6, 1.1641532182693481445e-10 ;  /* 0x2f00000011117423 */ /* 0x000fe20000000006 */
[----:B------:R-:W-:-:S03]  /*1880*/  IMAD.MOV.U32 R6, RZ, RZ, R9 ;  /* 0x000000ffff067224 */ /* 0x000fc600078e0009 */
[----:B------:R-:W-:Y:S02]  /*1890*/  FADD R17, R17, R17 ;  /* 0x0000001111117221 */ /* 0x000fe40000000000 */
[----:B------:R0:W-:Y:S04]  /*18a0*/  STG.E.64 desc[UR4][R2.64+0x10], R6 ;  /* 0x0000100602007986 */ /* 0x0001e8000c101b04 */
[----:B------:R0:W-:Y:S01]  /*18b0*/  STG.E desc[UR4][R14.64], R17 ;  /* 0x000000110e007986 */ /* 0x0001e2000c101904 */
[----:B------:R-:W-:Y:S05]  /*18c0*/  @!P0 BRA `(.L_x_11) ;  /* 0xfffffff800808947 */ /* 0x000fea000383ffff */
[----:B------:R-:W-:Y:S05]  /*18d0*/  EXIT ;  /* 0x000000000000794d */ /* 0x000fea0003800000 */
.L_x_12:
[----:B------:R-:W-:-:S00]  /*18e0*/  BRA `(.L_x_12) ;  /* 0xfffffffc00fc7947 */ /* 0x000fc0000383ffff */
[----:B------:R-:W-:-:S00]  /*18f0*/  NOP ;  /* 0x0000000000007918 */ /* 0x000fc00000000000 */
        /* <DEDUP_REMOVED lines=8> */
.L_x_18:


//--------------------- .text._Z15host_api_kernelPfS_i --------------------------
	.section	.text._Z15host_api_kernelPfS_i,"ax",@progbits
	.align	128
        .global         _Z15host_api_kernelPfS_i
        .type           _Z15host_api_kernelPfS_i,@function
        .size           _Z15host_api_kernelPfS_i,(.L_x_19 - _Z15host_api_kernelPfS_i)
        .other          _Z15host_api_kernelPfS_i,@"STO_CUDA_ENTRY STV_DEFAULT"
_Z15host_api_kernelPfS_i:
.text._Z15host_api_kernelPfS_i:
[----:B------:R-:W-:Y:S01]  /*0000*/  LDC R1, c[0x0][0x37c] ;  /* 0x0000df00ff017b82 */ /* 0x000fe20000000800 */
[----:B------:R-:W0:Y:S07]  /*0010*/  S2R R7, SR_TID.X ;  /* 0x0000000000077919 */ /* 0x000e2e0000002100 */
[----:B------:R-:W0:Y:S01]  /*0020*/  S2UR UR4, SR_CTAID.X ;  /* 0x00000000000479c3 */ /* 0x000e220000002500 */
[----:B------:R-:W1:Y:S07]  /*0030*/  LDCU UR6, c[0x0][0x390] ;  /* 0x00007200ff0677ac */ /* 0x000e6e0008000800 */
[----:B------:R-:W0:Y:S01]  /*0040*/  LDC R0, c[0x0][0x360] ;  /* 0x0000d800ff007b82 */ /* 0x000e220000000800 */
[----:B------:R-:W2:Y:S01]  /*0050*/  LDCU UR5, c[0x0][0x370] ;  /* 0x00006e00ff0577ac */ /* 0x000ea20008000800 */
[----:B0-----:R-:W-:-:S02]  /*0060*/  IMAD R7, R0, UR4, R7 ;  /* 0x0000000400077c24 */ /* 0x001fc4000f8e0207 */
[----:B--2---:R-:W-:-:S03]  /*0070*/  IMAD R0, R0, UR5, RZ ;  /* 0x0000000500007c24 */ /* 0x004fc6000f8e02ff */
[----:B-1----:R-:W-:-:S13]  /*0080*/  ISETP.GE.AND P0, PT, R7, UR6, PT ;  /* 0x0000000607007c0c */ /* 0x002fda000bf06270 */
[----:B------:R-:W-:Y:S05]  /*0090*/  @P0 EXIT ;  /* 0x000000000000094d */ /* 0x000fea0003800000 */
[----:B------:R-:W0:Y:S01]  /*00a0*/  I2F.U32.RP R8, R0 ;  /* 0x0000000000087306 */ /* 0x000e220000209000 */
[C---:B------:R-:W-:Y:S01]  /*00b0*/  IMAD.IADD R4, R0.reuse, 0x1, R7 ;  /* 0x0000000100047824 */ /* 0x040fe200078e0207 */
[----:B------:R-:W-:Y:S01]  /*00c0*/  IADD3 R9, PT, PT, RZ, -R0, RZ ;  /* 0x80000000ff097210 */ /* 0x000fe20007ffe0ff */
[----:B------:R-:W1:Y:S01]  /*00d0*/  LDCU.64 UR4, c[0x0][0x358] ;  /* 0x00006b00ff0477ac */ /* 0x000e620008000a00 */
[----:B------:R-:W-:Y:S01]  /*00e0*/  ISETP.NE.U32.AND P2, PT, R0, RZ, PT ;  /* 0x000000ff0000720c */ /* 0x000fe20003f45070 */
[----:B------:R-:W-:Y:S01]  /*00f0*/  BSSY.RECONVERGENT B0, `(.L_x_13) ;  /* 0x0000029000007945 */ /* 0x000fe20003800200 */
[C---:B------:R-:W-:Y:S02]  /*0100*/  ISETP.GE.AND P0, PT, R4.reuse, UR6, PT ;  /* 0x0000000604007c0c */ /* 0x040fe4000bf06270 */
[----:B------:R-:W-:Y:S02]  /*0110*/  VIMNMX R5, PT, PT, R4, UR6, !PT ;  /* 0x0000000604057c48 */ /* 0x000fe4000ffe0100 */
[----:B------:R-:W-:-:S04]  /*0120*/  SEL R6, RZ, 0x1, P0 ;  /* 0x00000001ff067807 */ /* 0x000fc80000000000 */
[----:B------:R-:W-:Y:S01]  /*0130*/  IADD3 R5, PT, PT, R5, -R4, -R6 ;  /* 0x8000000405057210 */ /* 0x000fe20007ffe806 */
[----:B0-----:R-:W0:Y:S02]  /*0140*/  MUFU.RCP R8, R8 ;  /* 0x0000000800087308 */ /* 0x001e240000001000 */
[----:B0-----:R-:W-:-:S06]  /*0150*/  IADD3 R2, PT, PT, R8, 0xffffffe, RZ ;  /* 0x0ffffffe08027810 */ /* 0x001fcc0007ffe0ff */
[----:B------:R0:W2:Y:S02]  /*0160*/  F2I.FTZ.U32.TRUNC.NTZ R3, R2 ;  /* 0x0000000200037305 */ /* 0x0000a4000021f000 */
[----:B0-----:R-:W-:Y:S02]  /*0170*/  HFMA2 R2, -RZ, RZ, 0, 0 ;  /* 0x00000000ff027431 */ /* 0x001fe400000001ff */
[----:B--2---:R-:W-:-:S04]  /*0180*/  IMAD R9, R9, R3, RZ ;  /* 0x0000000309097224 */ /* 0x004fc800078e02ff */
[----:B------:R-:W-:-:S06]  /*0190*/  IMAD.HI.U32 R8, R3, R9, R2 ;  /* 0x0000000903087227 */ /* 0x000fcc00078e0002 */
[----:B------:R-:W-:-:S05]  /*01a0*/  IMAD.HI.U32 R9, R8, R5, RZ ;  /* 0x0000000508097227 */ /* 0x000fca00078e00ff */
[----:B------:R-:W-:-:S05]  /*01b0*/  IADD3 R2, PT, PT, -R9, RZ, RZ ;  /* 0x000000ff09027210 */ /* 0x000fca0007ffe1ff */
[----:B------:R-:W-:Y:S02]  /*01c0*/  IMAD R5, R0, R2, R5 ;  /* 0x0000000200057224 */ /* 0x000fe400078e0205 */
[----:B------:R-:W0:Y:S03]  /*01d0*/  LDC.64 R2, c[0x0][0x388] ;  /* 0x0000e200ff027b82 */ /* 0x000e260000000a00 */
[----:B------:R-:W-:-:S13]  /*01e0*/  ISETP.GE.U32.AND P0, PT, R5, R0, PT ;  /* 0x000000000500720c */ /* 0x000fda0003f06070 */
[----:B------:R-:W-:Y:S01]  /*01f0*/  @P0 IMAD.IADD R5, R5, 0x1, -R0 ;  /* 0x0000000105050824 */ /* 0x000fe200078e0a00 */
[----:B------:R-:W-:-:S04]  /*0200*/  @P0 IADD3 R9, PT, PT, R9, 0x1, RZ ;  /* 0x0000000109090810 */ /* 0x000fc80007ffe0ff */
[----:B------:R-:W-:Y:S02]  /*0210*/  ISETP.GE.U32.AND P1, PT, R5, R0, PT ;  /* 0x000000000500720c */ /* 0x000fe40003f26070 */
[----:B------:R-:W2:Y:S11]  /*0220*/  LDC.64 R4, c[0x0][0x380] ;  /* 0x0000e000ff047b82 */ /* 0x000eb60000000a00 */
[----:B------:R-:W-:-:S02]  /*0230*/  @P1 IADD3 R9, PT, PT, R9, 0x1, RZ ;  /* 0x0000000109091810 */ /* 0x000fc40007ffe0ff */
[----:B------:R-:W-:-:S05]  /*0240*/  @!P2 LOP3.LUT R9, RZ, R0, RZ, 0x33, !PT ;  /* 0x00000000ff09a212 */ /* 0x000fca00078e33ff */
[----:B------:R-:W-:-:S05]  /*0250*/  IMAD.IADD R6, R6, 0x1, R9 ;  /* 0x0000000106067824 */ /* 0x000fca00078e0209 */
[C---:B------:R-:W-:Y:S02]  /*0260*/  LOP3.LUT R8, R6.reuse, 0x3, RZ, 0xc0, !PT ;  /* 0x0000000306087812 */ /* 0x040fe400078ec0ff */
[----:B------:R-:W-:Y:S02]  /*0270*/  ISETP.GE.U32.AND P1, PT, R6, 0x3, PT ;  /* 0x000000030600780c */ /* 0x000fe40003f26070 */
[----:B------:R-:W-:-:S13]  /*0280*/  ISETP.NE.AND P0, PT, R8, 0x3, PT ;  /* 0x000000030800780c */ /* 0x000fda0003f05270 */
[----:B01----:R-:W-:Y:S05]  /*0290*/  @!P0 BRA `(.L_x_14) ;  /* 0x0000000000388947 */ /* 0x003fea0003800000 */
[----:B------:R-:W0:Y:S01]  /*02a0*/  LDC.64 R14, c[0x0][0x380] ;  /* 0x0000e000ff0e7b82 */ /* 0x000e220000000a00 */
[----:B------:R-:W-:-:S04]  /*02b0*/  IADD3 R6, PT, PT, R6, 0x1, RZ ;  /* 0x0000000106067810 */ /* 0x000fc80007ffe0ff */
[----:B------:R-:W-:-:S03]  /*02c0*/  LOP3.LUT R6, R6, 0x3, RZ, 0xc0, !PT ;  /* 0x0000000306067812 */ /* 0x000fc600078ec0ff */
[----:B------:R-:W1:Y:S01]  /*02d0*/  LDC.64 R12, c[0x0][0x388] ;  /* 0x0000e200ff0c7b82 */ /* 0x000e620000000a00 */
[----:B------:R-:W-:-:S07]  /*02e0*/  IADD3 R6, PT, PT, -R6, RZ, RZ ;  /* 0x000000ff06067210 */ /* 0x000fce0007ffe1ff */
.L_x_15:
[----:B0-----:R-:W-:-:S06]  /*02f0*/  IMAD.WIDE R10, R7, 0x4, R14 ;  /* 0x00000004070a7825 */ /* 0x001fcc00078e020e */
[----:B---3--:R-:W3:Y:S01]  /*0300*/  LDG.E R10, desc[UR4][R10.64] ;  /* 0x000000040a0a7981 */ /* 0x008ee2000c1e1900 */
[----:B-1----:R-:W-:Y:S01]  /*0310*/  IMAD.WIDE R8, R7, 0x4, R12 ;  /* 0x0000000407087825 */ /* 0x002fe200078e020c */
[----:B------:R-:W-:-:S03]  /*0320*/  IADD3 R7, PT, PT, R0, R7, RZ ;  /* 0x0000000700077210 */ /* 0x000fc60007ffe0ff */
[----:B------:R-:W-:-:S05]  /*0330*/  VIADD R6, R6, 0x1 ;  /* 0x0000000106067836 */ /* 0x000fca0000000000 */
[----:B------:R-:W-:Y:S01]  /*0340*/  ISETP.NE.AND P0, PT, R6, RZ, PT ;  /* 0x000000ff0600720c */ /* 0x000fe20003f05270 */
[----:B---3--:R-:W-:-:S05]  /*0350*/  FADD R17, R10, R10 ;  /* 0x0000000a0a117221 */ /* 0x008fca0000000000 */
[----:B------:R3:W-:Y:S07]  /*0360*/  STG.E desc[UR4][R8.64], R17 ;  /* 0x0000001108007986 */ /* 0x0007ee000c101904 */
[----:B------:R-:W-:Y:S05]  /*0370*/  @P0 BRA `(.L_x_15) ;  /* 0xfffffffc00dc0947 */ /* 0x000fea000383ffff */
.L_x_14:
[----:B------:R-:W-:Y:S05]  /*0380*/  BSYNC.RECONVERGENT B0 ;  /* 0x0000000000007941 */ /* 0x000fea0003800200 */
.L_x_13:
[----:B------:R-:W-:Y:S05]  /*0390*/  @!P1 EXIT ;  /* 0x000000000000994d */ /* 0x000fea0003800000 */
.L_x_16:
[----:B-12---:R-:W-:-:S05]  /*03a0*/  IMAD.WIDE R14, R7, 0x4, R4 ;  /* 0x00000004070e7825 */ /* 0x006fca00078e0204 */
[----:B------:R-:W2:Y:S01]  /*03b0*/  LDG.E R6, desc[UR4][R14.64] ;  /* 0x000000040e067981 */ /* 0x000ea2000c1e1900 */
[----:B------:R-:W-:-:S04]  /*03c0*/  IMAD.WIDE R18, R7, 0x4, R2 ;  /* 0x0000000407127825 */ /* 0x000fc800078e0202 */
[----:B---3--:R-:W-:-:S04]  /*03d0*/  IMAD.WIDE R8, R0, 0x4, R14 ;  /* 0x0000000400087825 */ /* 0x008fc800078e020e */
[----:B--2---:R-:W-:-:S05]  /*03e0*/  FADD R21, R6, R6 ;  /* 0x0000000606157221 */ /* 0x004fca0000000000 */
[----:B------:R0:W-:Y:S04]  /*03f0*/  STG.E desc[UR4][R18.64], R21 ;  /* 0x0000001512007986 */ /* 0x0001e8000c101904 */
[----:B------:R-:W2:Y:S01]  /*0400*/  LDG.E R6, desc[UR4][R8.64] ;  /* 0x0000000408067981 */ /* 0x000ea2000c1e1900 */
[----:B------:R-:W-:-:S04]  /*0410*/  IMAD.WIDE R10, R0, 0x4, R18 ;  /* 0x00000004000a7825 */ /* 0x000fc800078e0212 */
[----:B------:R-:W-:-:S04]  /*0420*/  IMAD.WIDE R12, R0, 0x4, R8 ;  /* 0x00000004000c7825 */ /* 0x000fc800078e0208 */
[----:B--2---:R-:W-:-:S05]  /*0430*/  FADD R23, R6, R6 ;  /* 0x0000000606177221 */ /* 0x004fca0000000000 */
[----:B------:R1:W-:Y:S04]  /*0440*/  STG.E desc[UR4][R10.64], R23 ;  /* 0x000000170a007986 */ /* 0x0003e8000c101904 */
[----:B------:R-:W2:Y:S01]  /*0450*/  LDG.E R6, desc[UR4][R12.64] ;  /* 0x000000040c067981 */ /* 0x000ea2000c1e1900 */
[----:B------:R-:W-:-:S04]  /*0460*/  IMAD.WIDE R14, R0, 0x4, R10 ;  /* 0x00000004000e7825 */ /* 0x000fc800078e020a */
[----:B------:R-:W-:-:S04]  /*0470*/  IMAD.WIDE R16, R0, 0x4, R12 ;  /* 0x0000000400107825 */ /* 0x000fc800078e020c */
[----:B--2---:R-:W-:-:S05]  /*0480*/  FADD R25, R6, R6 ;  /* 0x0000000606197221 */ /* 0x004fca0000000000 */
[----:B------:R1:W-:Y:S04]  /*0490*/  STG.E desc[UR4][R14.64], R25 ;  /* 0x000000190e007986 */ /* 0x0003e8000c101904 */
[----:B------:R-:W0:Y:S01]  /*04a0*/  LDG.E R16, desc[UR4][R16.64] ;  /* 0x0000000410107981 */ /* 0x000e22000c1e1900 */
[C---:B------:R-:W-:Y:S01]  /*04b0*/  IMAD.WIDE R8, R0.reuse, 0x4, R14 ;  /* 0x0000000400087825 */ /* 0x040fe200078e020e */
[----:B------:R-:W-:-:S04]  /*04c0*/  LEA R7, R0, R7, 0x2 ;  /* 0x0000000700077211 */ /* 0x000fc800078e10ff */
[----:B------:R-:W-:Y:S01]  /*04d0*/  ISETP.GE.AND P0, PT, R7, UR6, PT ;  /* 0x0000000607007c0c */ /* 0x000fe2000bf06270 */
[----:B0-----:R-:W-:-:S05]  /*04e0*/  FADD R19, R16, R16 ;  /* 0x0000001010137221 */ /* 0x001fca0000000000 */
[----:B------:R1:W-:Y:S07]  /*04f0*/  STG.E desc[UR4][R8.64], R19 ;  /* 0x0000001308007986 */ /* 0x0003ee000c101904 */
[----:B------:R-:W-:Y:S05]  /*0500*/  @!P0 BRA `(.L_x_16) ;  /* 0xfffffffc00a48947 */ /* 0x000fea000383ffff */
[----:B------:R-:W-:Y:S05]  /*0510*/  EXIT ;  /* 0x000000000000794d */ /* 0x000fea0003800000 */
.L_x_17:
        /* <DEDUP_REMOVED lines=14> */
.L_x_19:


//--------------------- .nv.global.init           --------------------------
	.section	.nv.global.init,"aw",@progbits
	.align	4
.nv.global.init:
	.type		mrg32k3aM1SubSeq,@object
	.size		mrg32k3aM1SubSeq,(mrg32k3aM2SubSeq - mrg32k3aM1SubSeq)
mrg32k3aM1SubSeq:
        /*0000*/ 	.byte	0x0b, 0xcc, 0xee, 0x04, 0x73, 0x29, 0x8b, 0x6f, 0xf6, 0x53, 0x03, 0xf6, 0x23, 0xf6, 0xea, 0xda
        /* <DEDUP_REMOVED lines=125> */
	.type		mrg32k3aM2SubSeq,@object
	.size		mrg32k3aM2SubSeq,(mrg32k3aM1 - mrg32k3aM2SubSeq)
mrg32k3aM2SubSeq:
        /* <DEDUP_REMOVED lines=126> */
	.type		mrg32k3aM1,@object
	.size		mrg32k3aM1,(mrg32k3aM1Seq - mrg32k3aM1)
mrg32k3aM1:
        /* <DEDUP_REMOVED lines=144> */
	.type		mrg32k3aM1Seq,@object
	.size		mrg32k3aM1Seq,(mrg32k3aM2 - mrg32k3aM1Seq)
mrg32k3aM1Seq:
        /* <DEDUP_REMOVED lines=144> */
	.type		mrg32k3aM2,@object
	.size		mrg32k3aM2,(mrg32k3aM2Seq - mrg32k3aM2)
mrg32k3aM2:
        /* <DEDUP_REMOVED lines=144> */
	.type		mrg32k3aM2Seq,@object
	.size		mrg32k3aM2Seq,(precalc_xorwow_matrix - mrg32k3aM2Seq)
mrg32k3aM2Seq:
        /* <DEDUP_REMOVED lines=144> */
	.type		precalc_xorwow_matrix,@object
	.size		precalc_xorwow_matrix,(precalc_xorwow_offset_matrix - precalc_xorwow_matrix)
precalc_xorwow_matrix:
        /* <DEDUP_REMOVED lines=6400> */
	.type		precalc_xorwow_offset_matrix,@object
	.size		precalc_xorwow_offset_matrix,(.L_1 - precalc_xorwow_offset_matrix)
precalc_xorwow_offset_matrix:
        /* <DEDUP_REMOVED lines=6400> */
.L_1:


//--------------------- .nv.shared.reserved.0     --------------------------
	.section	.nv.shared.reserved.0,"aw",@nobits
	.weak		__nv_reservedSMEM_offset_0_alias
	.size		__nv_reservedSMEM_offset_0_alias, 0, 64
	.other		__nv_reservedSMEM_offset_0_alias,@"STO_CUDA_RESERVED_SHARED STV_DEFAULT"
__nv_reservedSMEM_offset_0_alias:
	.zero		0
	.zero		64


//--------------------- .nv.constant0._Z17device_api_kernelP17curandStateXORWOWPfi --------------------------
	.section	.nv.constant0._Z17device_api_kernelP17curandStateXORWOWPfi,"a",@progbits
	.sectionflags	@""
	.align	4
.nv.constant0._Z17device_api_kernelP17curandStateXORWOWPfi:
	.zero		916


//--------------------- .nv.constant0._Z15host_api_kernelPfS_i --------------------------
	.section	.nv.constant0._Z15host_api_kernelPfS_i,"a",@progbits
	.sectionflags	@""
	.align	4
.nv.constant0._Z15host_api_kernelPfS_i:
	.zero		916


//--------------------- SYMBOLS --------------------------

	.type		.nv.reservedSmem.offset0,@object
	.size		.nv.reservedSmem.offset0,0x4
